	.target	sm_90a

	.elftype	@"ET_EXEC"


//--------------------- .note.nv.tkinfo           --------------------------
	.section	.note.nv.tkinfo,"",@"SHT_NOTE"
	.sectionflags	@"SHF_NOTE_NV_TKINFO"
	.tkinfo
        /*0018*/ 	.word	0x00000002
        /*0030*/ 	.string	""
        /*0030*/ 	.string	"ptxas"
        /*0030*/ 	.string	"Cuda compilation tools, release 13.0, V13.0.88"
        /*0030*/ 	.string	"Build cuda_13.0.r13.0/compiler.36424714_0"
        /*0030*/ 	.string	"-arch sm_90a -m 64 "



//--------------------- .note.nv.cuinfo           --------------------------
	.section	.note.nv.cuinfo,"",@"SHT_NOTE"
	.sectionflags	@"SHF_NOTE_NV_CUINFO"
        /*0018*/ 	.short	0x0002
        /*001a*/ 	.short	0x005a
        /*001c*/ 	.short	0x0082
	.zero		2


//--------------------- .nv.info                  --------------------------
	.section	.nv.info,"",@"SHT_CUDA_INFO"
	.align	4


	//----- nvinfo : EIATTR_REGCOUNT
	.align		4
        /*0000*/ 	.byte	0x04, 0x2f
        /*0002*/ 	.short	(.L_15 - .L_14)
	.align		4
.L_14:
        /*0004*/ 	.word	index@(_ZN7cutlass13device_kernelINS_4gemm6kernel13GemmUniversalIN4cute5tupleIJiiiiEEENS1_10collective13CollectiveMmaINS1_34MainloopSm90TmaGmmaWarpSpecializedILi26ENS5_IJNS4_1CILi2EEENSA_ILi1EEESC_EEENS1_35KernelTmaWarpSpecializedCooperativeEEENS5_IJNSA_ILi256EEENSA_ILi16EEENSA_ILi32EEEEEEaNS5_IJlSC_lEEEaSK_NS4_8TiledMMAINS4_8MMA_AtomIJNS4_4SM904GMMA26MMA_64x16x32_S32S8S8_SS_TNEEEENS4_6LayoutISD_NS5_IJSC_NSA_ILi0EEESS_EEEEENS5_IJNS4_10UnderscoreESV_SV_EEEEENS4_13SM90_TMA_LOADENS4_14ComposedLayoutINS4_7SwizzleILi1ELi4ELi3EEENS4_18smem_ptr_flag_bitsILi8EEENSR_INS5_IJNSA_ILi8EEESI_EEENS5_IJSI_SC_EEEEEEEvNS4_8identityENS4_23SM90_TMA_LOAD_MULTICASTES18_vS19_EENS_8epilogue10collective6detail29Sm90TmaWarpSpecializedAdapterINS1D_15DefaultEpilogueIaSK_SK_NS1C_6thread17LinearCombinationIaLi1EiiLNS1H_9ScaleType4KindE0ELNS_15FloatRoundStyleE2EaEENS1_15EpilogueDefaultEEEEEvvEEEEvNT_6ParamsE)
        /*0008*/ 	.word	0x000000a8


	//----- nvinfo : EIATTR_FRAME_SIZE
	.align		4
.L_15:
        /*000c*/ 	.byte	0x04, 0x11
        /*000e*/ 	.short	(.L_17 - .L_16)
	.align		4
.L_16:
        /*0010*/ 	.word	index@(_ZN7cutlass13device_kernelINS_4gemm6kernel13GemmUniversalIN4cute5tupleIJiiiiEEENS1_10collective13CollectiveMmaINS1_34MainloopSm90TmaGmmaWarpSpecializedILi26ENS5_IJNS4_1CILi2EEENSA_ILi1EEESC_EEENS1_35KernelTmaWarpSpecializedCooperativeEEENS5_IJNSA_ILi256EEENSA_ILi16EEENSA_ILi32EEEEEEaNS5_IJlSC_lEEEaSK_NS4_8TiledMMAINS4_8MMA_AtomIJNS4_4SM904GMMA26MMA_64x16x32_S32S8S8_SS_TNEEEENS4_6LayoutISD_NS5_IJSC_NSA_ILi0EEESS_EEEEENS5_IJNS4_10UnderscoreESV_SV_EEEEENS4_13SM90_TMA_LOADENS4_14ComposedLayoutINS4_7SwizzleILi1ELi4ELi3EEENS4_18smem_ptr_flag_bitsILi8EEENSR_INS5_IJNSA_ILi8EEESI_EEENS5_IJSI_SC_EEEEEEEvNS4_8identityENS4_23SM90_TMA_LOAD_MULTICASTES18_vS19_EENS_8epilogue10collective6detail29Sm90TmaWarpSpecializedAdapterINS1D_15DefaultEpilogueIaSK_SK_NS1C_6thread17LinearCombinationIaLi1EiiLNS1H_9ScaleType4KindE0ELNS_15FloatRoundStyleE2EaEENS1_15EpilogueDefaultEEEEEvvEEEEvNT_6ParamsE)
        /*0014*/ 	.word	0x00000000


	//----- nvinfo : EIATTR_MIN_STACK_SIZE
	.align		4
.L_17:
        /*0018*/ 	.byte	0x04, 0x12
        /*001a*/ 	.short	(.L_19 - .L_18)
	.align		4
.L_18:
        /*001c*/ 	.word	index@(_ZN7cutlass13device_kernelINS_4gemm6kernel13GemmUniversalIN4cute5tupleIJiiiiEEENS1_10collective13CollectiveMmaINS1_34MainloopSm90TmaGmmaWarpSpecializedILi26ENS5_IJNS4_1CILi2EEENSA_ILi1EEESC_EEENS1_35KernelTmaWarpSpecializedCooperativeEEENS5_IJNSA_ILi256EEENSA_ILi16EEENSA_ILi32EEEEEEaNS5_IJlSC_lEEEaSK_NS4_8TiledMMAINS4_8MMA_AtomIJNS4_4SM904GMMA26MMA_64x16x32_S32S8S8_SS_TNEEEENS4_6LayoutISD_NS5_IJSC_NSA_ILi0EEESS_EEEEENS5_IJNS4_10UnderscoreESV_SV_EEEEENS4_13SM90_TMA_LOADENS4_14ComposedLayoutINS4_7SwizzleILi1ELi4ELi3EEENS4_18smem_ptr_flag_bitsILi8EEENSR_INS5_IJNSA_ILi8EEESI_EEENS5_IJSI_SC_EEEEEEEvNS4_8identityENS4_23SM90_TMA_LOAD_MULTICASTES18_vS19_EENS_8epilogue10collective6detail29Sm90TmaWarpSpecializedAdapterINS1D_15DefaultEpilogueIaSK_SK_NS1C_6thread17LinearCombinationIaLi1EiiLNS1H_9ScaleType4KindE0ELNS_15FloatRoundStyleE2EaEENS1_15EpilogueDefaultEEEEEvvEEEEvNT_6ParamsE)
        /*0020*/ 	.word	0x00000000
.L_19:


//--------------------- .nv.compat                --------------------------
	.section	.nv.compat,"",@"SHT_CUDA_COMPAT_INFO"
	.align	4
        /*0000*/ 	.byte	0x02, 0x09, 0x01, 0x00, 0x02, 0x02, 0x04, 0x00, 0x02, 0x05, 0x05, 0x00, 0x03, 0x07, 0x01, 0x01
        /*0010*/ 	.byte	0x02, 0x03, 0x01, 0x00, 0x02, 0x06, 0x01, 0x00, 0x04, 0x0b, 0x08, 0x00, 0x00, 0x00, 0x00, 0x00
        /*0020*/ 	.byte	0x00, 0x00, 0x00, 0x00


//--------------------- .nv.info._ZN7cutlass13device_kernelINS_4gemm6kernel13GemmUniversalIN4cute5tupleIJiiiiEEENS1_10collective13CollectiveMmaINS1_34MainloopSm90TmaGmmaWarpSpecializedILi26ENS5_IJNS4_1CILi2EEENSA_ILi1EEESC_EEENS1_35KernelTmaWarpSpecializedCooperativeEEENS5_IJNSA_ILi256EEENSA_ILi16EEENSA_ILi32EEEEEEaNS5_IJlSC_lEEEaSK_NS4_8TiledMMAINS4_8MMA_AtomIJNS4_4SM904GMMA26MMA_64x16x32_S32S8S8_SS_TNEEEENS4_6LayoutISD_NS5_IJSC_NSA_ILi0EEESS_EEEEENS5_IJNS4_10UnderscoreESV_SV_EEEEENS4_13SM90_TMA_LOADENS4_14ComposedLayoutINS4_7SwizzleILi1ELi4ELi3EEENS4_18smem_ptr_flag_bitsILi8EEENSR_INS5_IJNSA_ILi8EEESI_EEENS5_IJSI_SC_EEEEEEEvNS4_8identityENS4_23SM90_TMA_LOAD_MULTICASTES18_vS19_EENS_8epilogue10collective6detail29Sm90TmaWarpSpecializedAdapterINS1D_15DefaultEpilogueIaSK_SK_NS1C_6thread17LinearCombinationIaLi1EiiLNS1H_9ScaleType4KindE0ELNS_15FloatRoundStyleE2EaEENS1_15EpilogueDefaultEEEEEvvEEEEvNT_6ParamsE --------------------------
	.section	.nv.info._ZN7cutlass13device_kernelINS_4gemm6kernel13GemmUniversalIN4cute5tupleIJiiiiEEENS1_10collective13CollectiveMmaINS1_34MainloopSm90TmaGmmaWarpSpecializedILi26ENS5_IJNS4_1CILi2EEENSA_ILi1EEESC_EEENS1_35KernelTmaWarpSpecializedCooperativeEEENS5_IJNSA_ILi256EEENSA_ILi16EEENSA_ILi32EEEEEEaNS5_IJlSC_lEEEaSK_NS4_8TiledMMAINS4_8MMA_AtomIJNS4_4SM904GMMA26MMA_64x16x32_S32S8S8_SS_TNEEEENS4_6LayoutISD_NS5_IJSC_NSA_ILi0EEESS_EEEEENS5_IJNS4_10UnderscoreESV_SV_EEEEENS4_13SM90_TMA_LOADENS4_14ComposedLayoutINS4_7SwizzleILi1ELi4ELi3EEENS4_18smem_ptr_flag_bitsILi8EEENSR_INS5_IJNSA_ILi8EEESI_EEENS5_IJSI_SC_EEEEEEEvNS4_8identityENS4_23SM90_TMA_LOAD_MULTICASTES18_vS19_EENS_8epilogue10collective6detail29Sm90TmaWarpSpecializedAdapterINS1D_15DefaultEpilogueIaSK_SK_NS1C_6thread17LinearCombinationIaLi1EiiLNS1H_9ScaleType4KindE0ELNS_15FloatRoundStyleE2EaEENS1_15EpilogueDefaultEEEEEvvEEEEvNT_6ParamsE,"",@"SHT_CUDA_INFO"
	.sectionflags	@""
	.align	4


	//----- nvinfo : EIATTR_CUDA_API_VERSION
	.align		4
        /*0000*/ 	.byte	0x04, 0x37
        /*0002*/ 	.short	(.L_21 - .L_20)
.L_20:
        /*0004*/ 	.word	0x00000082


	//----- nvinfo : EIATTR_KPARAM_INFO
	.align		4
.L_21:
        /*0008*/ 	.byte	0x04, 0x17
        /*000a*/ 	.short	(.L_23 - .L_22)
.L_22:
        /*000c*/ 	.word	0x00000000
        /*0010*/ 	.short	0x0000
        /*0012*/ 	.short	0x0070
        /*0014*/ 	.byte	0x00, 0xf0, 0x01, 0x10


	//----- nvinfo : EIATTR_SPARSE_MMA_MASK
	.align		4
.L_23:
        /*0018*/ 	.byte	0x03, 0x50
        /*001a*/ 	.short	0x0000


	//----- nvinfo : EIATTR_MAXREG_COUNT
	.align		4
        /*001c*/ 	.byte	0x03, 0x1b
        /*001e*/ 	.short	0x00a8


	//----- nvinfo : EIATTR_NUM_BARRIERS
	.align		4
        /*0020*/ 	.byte	0x02, 0x4c
        /*0022*/ 	.byte	0x01
	.zero		1


	//----- nvinfo : EIATTR_EXTERNS
	.align		4
        /*0024*/ 	.byte	0x04, 0x0f
        /*0026*/ 	.short	(.L_25 - .L_24)


	//   ....[0]....
	.align		4
.L_24:
        /*0028*/ 	.word	index@(__assertfail)


	//----- nvinfo : EIATTR_MERCURY_ISA_VERSION
	.align		4
.L_25:
        /*002c*/ 	.byte	0x03, 0x5f
        /*002e*/ 	.short	0x0101


	//----- nvinfo : EIATTR_INT_WARP_WIDE_INSTR_OFFSETS
	.align		4
        /*0030*/ 	.byte	0x04, 0x31
        /*0032*/ 	.short	(.L_27 - .L_26)


	//   ....[0]....
.L_26:
        /*0034*/ 	.word	0x00000770


	//   ....[1]....
        /*0038*/ 	.word	0x00000790


	//   ....[2]....
        /*003c*/ 	.word	0x00000950


	//----- nvinfo : EIATTR_COOP_GROUP_MASK_REGIDS
	.align		4
.L_27:
        /*0040*/ 	.byte	0x04, 0x29
        /*0042*/ 	.short	(.L_29 - .L_28)


	//   ....[0]....
.L_28:
        /*0044*/ 	.word	0xffffffff


	//   ....[1]....
        /*0048*/ 	.word	0xffffffff


	//   ....[2]....
        /*004c*/ 	.word	0xffffffff


	//   ....[3]....
        /*0050*/ 	.word	0xffffffff


	//   ....[4]....
        /*0054*/ 	.word	0xffffffff


	//   ....[5]....
        /*0058*/ 	.word	0xffffffff


	//----- nvinfo : EIATTR_COOP_GROUP_INSTR_OFFSETS
	.align		4
.L_29:
        /*005c*/ 	.byte	0x04, 0x28
        /*005e*/ 	.short	(.L_31 - .L_30)


	//   ....[0]....
.L_30:
        /*0060*/ 	.word	0x00000060


	//   ....[1]....
        /*0064*/ 	.word	0x00000070


	//   ....[2]....
        /*0068*/ 	.word	0x00000130


	//   ....[3]....
        /*006c*/ 	.word	0x000005c0


	//   ....[4]....
        /*0070*/ 	.word	0x00000af0


	//   ....[5]....
        /*0074*/ 	.word	0x000016f0


	//----- nvinfo : EIATTR_REG_RECONFIG
	.align		4
.L_31:
        /*0078*/ 	.byte	0x01, 0x54
	.zero		2


	//----- nvinfo : EIATTR_SYSCALL_OFFSETS
	.align		4
        /*007c*/ 	.byte	0x04, 0x46
        /*007e*/ 	.short	(.L_33 - .L_32)


	//   ....[0]....
.L_32:
        /*0080*/ 	.word	0x000018c0


	//----- nvinfo : EIATTR_MBARRIER_INSTR_OFFSETS
	.align		4
.L_33:
        /*0084*/ 	.byte	0x04, 0x39
        /*0086*/ 	.short	(.L_35 - .L_34)


	//   ....[0]....
.L_34:
        /*0088*/ 	.word	0x00000250
        /*008c*/ 	.word	0x000000ff
        /*0090*/ 	.word	0x00000000
        /*0094*/ 	.short	0x0100
        /*0096*/ 	.byte	0x08
	.zero		1


	//   ....[1]....
        /*0098*/ 	.word	0x00000260
        /*009c*/ 	.word	0x000000ff
        /*00a0*/ 	.word	0x000000d0
        /*00a4*/ 	.short	0x0100
        /*00a6*/ 	.byte	0x08
	.zero		1


	//   ....[2]....
        /*00a8*/ 	.word	0x00000270
        /*00ac*/ 	.word	0x000000ff
        /*00b0*/ 	.word	0x00000008
        /*00b4*/ 	.short	0x0100
        /*00b6*/ 	.byte	0x08
	.zero		1


	//   ....[3]....
        /*00b8*/ 	.word	0x00000280
        /*00bc*/ 	.word	0x000000ff
        /*00c0*/ 	.word	0x000000d8
        /*00c4*/ 	.short	0x0100
        /*00c6*/ 	.byte	0x08
	.zero		1


	//   ....[4]....
        /*00c8*/ 	.word	0x00000290
        /*00cc*/ 	.word	0x000000ff
        /*00d0*/ 	.word	0x00000010
        /*00d4*/ 	.short	0x0100
        /*00d6*/ 	.byte	0x08
	.zero		1


	//   ....[5]....
        /*00d8*/ 	.word	0x000002a0
        /*00dc*/ 	.word	0x000000ff
        /*00e0*/ 	.word	0x000000e0
        /*00e4*/ 	.short	0x0100
        /*00e6*/ 	.byte	0x08
	.zero		1


	//   ....[6]....
        /*00e8*/ 	.word	0x000002b0
        /*00ec*/ 	.word	0x000000ff
        /*00f0*/ 	.word	0x00000018
        /*00f4*/ 	.short	0x0100
        /*00f6*/ 	.byte	0x08
	.zero		1


	//   ....[7]....
        /*00f8*/ 	.word	0x000002c0
        /*00fc*/ 	.word	0x000000ff
        /*0100*/ 	.word	0x000000e8
        /*0104*/ 	.short	0x0100
        /*0106*/ 	.byte	0x08
	.zero		1


	//   ....[8]....
        /*0108*/ 	.word	0x000002d0
        /*010c*/ 	.word	0x000000ff
        /*0110*/ 	.word	0x00000020
        /*0114*/ 	.short	0x0100
        /*0116*/ 	.byte	0x08
	.zero		1


	//   ....[9]....
        /*0118*/ 	.word	0x000002e0
        /*011c*/ 	.word	0x000000ff
        /*0120*/ 	.word	0x000000f0
        /*0124*/ 	.short	0x0100
        /*0126*/ 	.byte	0x08
	.zero		1


	//   ....[10]....
        /*0128*/ 	.word	0x000002f0
        /*012c*/ 	.word	0x000000ff
        /*0130*/ 	.word	0x00000028
        /*0134*/ 	.short	0x0100
        /*0136*/ 	.byte	0x08
	.zero		1


	//   ....[11]....
        /*0138*/ 	.word	0x00000300
        /*013c*/ 	.word	0x000000ff
        /*0140*/ 	.word	0x000000f8
        /*0144*/ 	.short	0x0100
        /*0146*/ 	.byte	0x08
	.zero		1


	//   ....[12]....
        /*0148*/ 	.word	0x00000310
        /*014c*/ 	.word	0x000000ff
        /*0150*/ 	.word	0x00000030
        /*0154*/ 	.short	0x0100
        /*0156*/ 	.byte	0x08
	.zero		1


	//   ....[13]....
        /*0158*/ 	.word	0x00000320
        /*015c*/ 	.word	0x000000ff
        /*0160*/ 	.word	0x00000100
        /*0164*/ 	.short	0x0100
        /*0166*/ 	.byte	0x08
	.zero		1


	//   ....[14]....
        /*0168*/ 	.word	0x00000330
        /*016c*/ 	.word	0x000000ff
        /*0170*/ 	.word	0x00000038
        /*0174*/ 	.short	0x0100
        /*0176*/ 	.byte	0x08
	.zero		1


	//   ....[15]....
        /*0178*/ 	.word	0x00000340
        /*017c*/ 	.word	0x000000ff
        /*0180*/ 	.word	0x00000108
        /*0184*/ 	.short	0x0100
        /*0186*/ 	.byte	0x08
	.zero		1


	//   ....[16]....
        /*0188*/ 	.word	0x00000350
        /*018c*/ 	.word	0x000000ff
        /*0190*/ 	.word	0x00000040
        /*0194*/ 	.short	0x0100
        /*0196*/ 	.byte	0x08
	.zero		1


	//   ....[17]....
        /*0198*/ 	.word	0x00000360
        /*019c*/ 	.word	0x000000ff
        /*01a0*/ 	.word	0x00000110
        /*01a4*/ 	.short	0x0100
        /*01a6*/ 	.byte	0x08
	.zero		1


	//   ....[18]....
        /*01a8*/ 	.word	0x00000370
        /*01ac*/ 	.word	0x000000ff
        /*01b0*/ 	.word	0x00000048
        /*01b4*/ 	.short	0x0100
        /*01b6*/ 	.byte	0x08
	.zero		1


	//   ....[19]....
        /*01b8*/ 	.word	0x00000380
        /*01bc*/ 	.word	0x000000ff
        /*01c0*/ 	.word	0x00000118
        /*01c4*/ 	.short	0x0100
        /*01c6*/ 	.byte	0x08
	.zero		1


	//   ....[20]....
        /*01c8*/ 	.word	0x00000390
        /*01cc*/ 	.word	0x000000ff
        /*01d0*/ 	.word	0x00000050
        /*01d4*/ 	.short	0x0100
        /*01d6*/ 	.byte	0x08
	.zero		1


	//   ....[21]....
        /*01d8*/ 	.word	0x000003a0
        /*01dc*/ 	.word	0x000000ff
        /*01e0*/ 	.word	0x00000120
        /*01e4*/ 	.short	0x0100
        /*01e6*/ 	.byte	0x08
	.zero		1


	//   ....[22]....
        /*01e8*/ 	.word	0x000003b0
        /*01ec*/ 	.word	0x000000ff
        /*01f0*/ 	.word	0x00000058
        /*01f4*/ 	.short	0x0100
        /*01f6*/ 	.byte	0x08
	.zero		1


	//   ....[23]....
        /*01f8*/ 	.word	0x000003c0
        /*01fc*/ 	.word	0x000000ff
        /*0200*/ 	.word	0x00000128
        /*0204*/ 	.short	0x0100
        /*0206*/ 	.byte	0x08
	.zero		1


	//   ....[24]....
        /*0208*/ 	.word	0x000003d0
        /*020c*/ 	.word	0x000000ff
        /*0210*/ 	.word	0x00000060
        /*0214*/ 	.short	0x0100
        /*0216*/ 	.byte	0x08
	.zero		1


	//   ....[25]....
        /*0218*/ 	.word	0x000003e0
        /*021c*/ 	.word	0x000000ff
        /*0220*/ 	.word	0x00000130
        /*0224*/ 	.short	0x0100
        /*0226*/ 	.byte	0x08
	.zero		1


	//   ....[26]....
        /*0228*/ 	.word	0x000003f0
        /*022c*/ 	.word	0x000000ff
        /*0230*/ 	.word	0x00000068
        /*0234*/ 	.short	0x0100
        /*0236*/ 	.byte	0x08
	.zero		1


	//   ....[27]....
        /*0238*/ 	.word	0x00000400
        /*023c*/ 	.word	0x000000ff
        /*0240*/ 	.word	0x00000138
        /*0244*/ 	.short	0x0100
        /*0246*/ 	.byte	0x08
	.zero		1


	//   ....[28]....
        /*0248*/ 	.word	0x00000410
        /*024c*/ 	.word	0x000000ff
        /*0250*/ 	.word	0x00000070
        /*0254*/ 	.short	0x0100
        /*0256*/ 	.byte	0x08
	.zero		1


	//   ....[29]....
        /*0258*/ 	.word	0x00000420
        /*025c*/ 	.word	0x000000ff
        /*0260*/ 	.word	0x00000140
        /*0264*/ 	.short	0x0100
        /*0266*/ 	.byte	0x08
	.zero		1


	//   ....[30]....
        /*0268*/ 	.word	0x00000430
        /*026c*/ 	.word	0x000000ff
        /*0270*/ 	.word	0x00000078
        /*0274*/ 	.short	0x0100
        /*0276*/ 	.byte	0x08
	.zero		1


	//   ....[31]....
        /*0278*/ 	.word	0x00000440
        /*027c*/ 	.word	0x000000ff
        /*0280*/ 	.word	0x00000148
        /*0284*/ 	.short	0x0100
        /*0286*/ 	.byte	0x08
	.zero		1


	//   ....[32]....
        /*0288*/ 	.word	0x00000450
        /*028c*/ 	.word	0x000000ff
        /*0290*/ 	.word	0x00000080
        /*0294*/ 	.short	0x0100
        /*0296*/ 	.byte	0x08
	.zero		1


	//   ....[33]....
        /*0298*/ 	.word	0x00000460
        /*029c*/ 	.word	0x000000ff
        /*02a0*/ 	.word	0x00000150
        /*02a4*/ 	.short	0x0100
        /*02a6*/ 	.byte	0x08
	.zero		1


	//   ....[34]....
        /*02a8*/ 	.word	0x00000470
        /*02ac*/ 	.word	0x000000ff
        /*02b0*/ 	.word	0x00000088
        /*02b4*/ 	.short	0x0100
        /*02b6*/ 	.byte	0x08
	.zero		1


	//   ....[35]....
        /*02b8*/ 	.word	0x00000480
        /*02bc*/ 	.word	0x000000ff
        /*02c0*/ 	.word	0x00000158
        /*02c4*/ 	.short	0x0100
        /*02c6*/ 	.byte	0x08
	.zero		1


	//   ....[36]....
        /*02c8*/ 	.word	0x00000490
        /*02cc*/ 	.word	0x000000ff
        /*02d0*/ 	.word	0x00000090
        /*02d4*/ 	.short	0x0100
        /*02d6*/ 	.byte	0x08
	.zero		1


	//   ....[37]....
        /*02d8*/ 	.word	0x000004a0
        /*02dc*/ 	.word	0x000000ff
        /*02e0*/ 	.word	0x00000160
        /*02e4*/ 	.short	0x0100
        /*02e6*/ 	.byte	0x08
	.zero		1


	//   ....[38]....
        /*02e8*/ 	.word	0x000004b0
        /*02ec*/ 	.word	0x000000ff
        /*02f0*/ 	.word	0x00000098
        /*02f4*/ 	.short	0x0100
        /*02f6*/ 	.byte	0x08
	.zero		1


	//   ....[39]....
        /*02f8*/ 	.word	0x000004c0
        /*02fc*/ 	.word	0x000000ff
        /*0300*/ 	.word	0x00000168
        /*0304*/ 	.short	0x0100
        /*0306*/ 	.byte	0x08
	.zero		1


	//   ....[40]....
        /*0308*/ 	.word	0x000004d0
        /*030c*/ 	.word	0x000000ff
        /*0310*/ 	.word	0x000000a0
        /*0314*/ 	.short	0x0100
        /*0316*/ 	.byte	0x08
	.zero		1


	//   ....[41]....
        /*0318*/ 	.word	0x000004e0
        /*031c*/ 	.word	0x000000ff
        /*0320*/ 	.word	0x00000170
        /*0324*/ 	.short	0x0100
        /*0326*/ 	.byte	0x08
	.zero		1


	//   ....[42]....
        /*0328*/ 	.word	0x000004f0
        /*032c*/ 	.word	0x000000ff
        /*0330*/ 	.word	0x000000a8
        /*0334*/ 	.short	0x0100
        /*0336*/ 	.byte	0x08
	.zero		1


	//   ....[43]....
        /*0338*/ 	.word	0x00000500
        /*033c*/ 	.word	0x000000ff
        /*0340*/ 	.word	0x00000178
        /*0344*/ 	.short	0x0100
        /*0346*/ 	.byte	0x08
	.zero		1


	//   ....[44]....
        /*0348*/ 	.word	0x00000510
        /*034c*/ 	.word	0x000000ff
        /*0350*/ 	.word	0x000000b0
        /*0354*/ 	.short	0x0100
        /*0356*/ 	.byte	0x08
	.zero		1


	//   ....[45]....
        /*0358*/ 	.word	0x00000520
        /*035c*/ 	.word	0x000000ff
        /*0360*/ 	.word	0x00000180
        /*0364*/ 	.short	0x0100
        /*0366*/ 	.byte	0x08
	.zero		1


	//   ....[46]....
        /*0368*/ 	.word	0x00000530
        /*036c*/ 	.word	0x000000ff
        /*0370*/ 	.word	0x000000b8
        /*0374*/ 	.short	0x0100
        /*0376*/ 	.byte	0x08
	.zero		1


	//   ....[47]....
        /*0378*/ 	.word	0x00000540
        /*037c*/ 	.word	0x000000ff
        /*0380*/ 	.word	0x00000188
        /*0384*/ 	.short	0x0100
        /*0386*/ 	.byte	0x08
	.zero		1


	//   ....[48]....
        /*0388*/ 	.word	0x00000550
        /*038c*/ 	.word	0x000000ff
        /*0390*/ 	.word	0x000000c0
        /*0394*/ 	.short	0x0100
        /*0396*/ 	.byte	0x08
	.zero		1


	//   ....[49]....
        /*0398*/ 	.word	0x00000560
        /*039c*/ 	.word	0x000000ff
        /*03a0*/ 	.word	0x00000190
        /*03a4*/ 	.short	0x0100
        /*03a6*/ 	.byte	0x08
	.zero		1


	//   ....[50]....
        /*03a8*/ 	.word	0x00000570
        /*03ac*/ 	.word	0x000000ff
        /*03b0*/ 	.word	0x000000c8
        /*03b4*/ 	.short	0x0100
        /*03b6*/ 	.byte	0x08
	.zero		1


	//   ....[51]....
        /*03b8*/ 	.word	0x00000580
        /*03bc*/ 	.word	0x000000ff
        /*03c0*/ 	.word	0x00000198
        /*03c4*/ 	.short	0x0100
        /*03c6*/ 	.byte	0x08
	.zero		1


	//   ....[52]....
        /*03c8*/ 	.word	0x000009f0
        /*03cc*/ 	.word	0x000000ff
        /*03d0*/ 	.word	0x000001b0
        /*03d4*/ 	.short	0x0100
        /*03d6*/ 	.byte	0x06
	.zero		1


	//   ....[53]....
        /*03d8*/ 	.word	0x00000a80
        /*03dc*/ 	.word	0x000000ff
        /*03e0*/ 	.word	0x000001b8
        /*03e4*/ 	.short	0x0100
        /*03e6*/ 	.byte	0x06
	.zero		1


	//   ....[54]....
        /*03e8*/ 	.word	0x00001940
        /*03ec*/ 	.word	0x00000003
        /*03f0*/ 	.word	0x00000000
        /*03f4*/ 	.short	0x010a
        /*03f6*/ 	.byte	0x3f
	.zero		1


	//   ....[55]....
        /*03f8*/ 	.word	0x000019a0
        /*03fc*/ 	.word	0x00000003
        /*0400*/ 	.word	0x00000000
        /*0404*/ 	.short	0x010a
        /*0406*/ 	.byte	0x3f
	.zero		1


	//   ....[56]....
        /*0408*/ 	.word	0x00001be0
        /*040c*/ 	.word	0x000000ff
        /*0410*/ 	.word	0x00000000
        /*0414*/ 	.short	0x010a
        /*0416*/ 	.byte	0x04
	.zero		1


	//   ....[57]....
        /*0418*/ 	.word	0x00001c20
        /*041c*/ 	.word	0x000000ff
        /*0420*/ 	.word	0x00000000
        /*0424*/ 	.short	0x010a
        /*0426*/ 	.byte	0x04
	.zero		1


	//   ....[58]....
        /*0428*/ 	.word	0x00001d70
        /*042c*/ 	.word	0x00000005
        /*0430*/ 	.word	0x00000000
        /*0434*/ 	.short	0x0101
        /*0436*/ 	.byte	0x3f
	.zero		1


	//   ....[59]....
        /*0438*/ 	.word	0x00001fa0
        /*043c*/ 	.word	0x00000000
        /*0440*/ 	.word	0x00000000
        /*0444*/ 	.short	0x0101
        /*0446*/ 	.byte	0x3f
	.zero		1


	//   ....[60]....
        /*0448*/ 	.word	0x000040e0
        /*044c*/ 	.word	0x00000018
        /*0450*/ 	.word	0x000000d0
        /*0454*/ 	.short	0x010a
        /*0456*/ 	.byte	0x3f
	.zero		1


	//   ....[61]....
        /*0458*/ 	.word	0x00004460
        /*045c*/ 	.word	0x00000003
        /*0460*/ 	.word	0x000001b8
        /*0464*/ 	.short	0x0101
        /*0466*/ 	.byte	0x3f
	.zero		1


	//   ....[62]....
        /*0468*/ 	.word	0x00004bc0
        /*046c*/ 	.word	0x00000005
        /*0470*/ 	.word	0x00000000
        /*0474*/ 	.short	0x010a
        /*0476*/ 	.byte	0x3f
	.zero		1


	//   ....[63]....
        /*0478*/ 	.word	0x00004c40
        /*047c*/ 	.word	0x00000007
        /*0480*/ 	.word	0x00000000
        /*0484*/ 	.short	0x010a
        /*0486*/ 	.byte	0x3f
	.zero		1


	//   ....[64]....
        /*0488*/ 	.word	0x00004cd0
        /*048c*/ 	.word	0x00000006
        /*0490*/ 	.word	0x00000000
        /*0494*/ 	.short	0x010a
        /*0496*/ 	.byte	0x3f
	.zero		1


	//   ....[65]....
        /*0498*/ 	.word	0x00004d60
        /*049c*/ 	.word	0x00000009
        /*04a0*/ 	.word	0x00000000
        /*04a4*/ 	.short	0x010a
        /*04a6*/ 	.byte	0x3f
	.zero		1


	//   ....[66]....
        /*04a8*/ 	.word	0x00004df0
        /*04ac*/ 	.word	0x00000006
        /*04b0*/ 	.word	0x00000000
        /*04b4*/ 	.short	0x010a
        /*04b6*/ 	.byte	0x3f
	.zero		1


	//   ....[67]....
        /*04b8*/ 	.word	0x00004e80
        /*04bc*/ 	.word	0x00000009
        /*04c0*/ 	.word	0x00000000
        /*04c4*/ 	.short	0x010a
        /*04c6*/ 	.byte	0x3f
	.zero		1


	//   ....[68]....
        /*04c8*/ 	.word	0x00004f10
        /*04cc*/ 	.word	0x00000006
        /*04d0*/ 	.word	0x00000000
        /*04d4*/ 	.short	0x010a
        /*04d6*/ 	.byte	0x3f
	.zero		1


	//   ....[69]....
        /*04d8*/ 	.word	0x00004fa0
        /*04dc*/ 	.word	0x00000009
        /*04e0*/ 	.word	0x00000000
        /*04e4*/ 	.short	0x010a
        /*04e6*/ 	.byte	0x3f
	.zero		1


	//   ....[70]....
        /*04e8*/ 	.word	0x00005030
        /*04ec*/ 	.word	0x00000006
        /*04f0*/ 	.word	0x00000000
        /*04f4*/ 	.short	0x010a
        /*04f6*/ 	.byte	0x3f
	.zero		1


	//   ....[71]....
        /*04f8*/ 	.word	0x000050c0
        /*04fc*/ 	.word	0x00000009
        /*0500*/ 	.word	0x00000000
        /*0504*/ 	.short	0x010a
        /*0506*/ 	.byte	0x3f
	.zero		1


	//   ....[72]....
        /*0508*/ 	.word	0x00005150
        /*050c*/ 	.word	0x00000006
        /*0510*/ 	.word	0x00000000
        /*0514*/ 	.short	0x010a
        /*0516*/ 	.byte	0x3f
	.zero		1


	//   ....[73]....
        /*0518*/ 	.word	0x000051e0
        /*051c*/ 	.word	0x00000009
        /*0520*/ 	.word	0x00000000
        /*0524*/ 	.short	0x010a
        /*0526*/ 	.byte	0x3f
	.zero		1


	//   ....[74]....
        /*0528*/ 	.word	0x00005270
        /*052c*/ 	.word	0x00000006
        /*0530*/ 	.word	0x00000000
        /*0534*/ 	.short	0x010a
        /*0536*/ 	.byte	0x3f
	.zero		1


	//   ....[75]....
        /*0538*/ 	.word	0x00005300
        /*053c*/ 	.word	0x00000009
        /*0540*/ 	.word	0x00000000
        /*0544*/ 	.short	0x010a
        /*0546*/ 	.byte	0x3f
	.zero		1


	//   ....[76]....
        /*0548*/ 	.word	0x00005390
        /*054c*/ 	.word	0x00000006
        /*0550*/ 	.word	0x00000000
        /*0554*/ 	.short	0x010a
        /*0556*/ 	.byte	0x3f
	.zero		1


	//   ....[77]....
        /*0558*/ 	.word	0x00005420
        /*055c*/ 	.word	0x00000009
        /*0560*/ 	.word	0x00000000
        /*0564*/ 	.short	0x010a
        /*0566*/ 	.byte	0x3f
	.zero		1


	//   ....[78]....
        /*0568*/ 	.word	0x000054b0
        /*056c*/ 	.word	0x00000006
        /*0570*/ 	.word	0x00000000
        /*0574*/ 	.short	0x010a
        /*0576*/ 	.byte	0x3f
	.zero		1


	//   ....[79]....
        /*0578*/ 	.word	0x00005540
        /*057c*/ 	.word	0x00000009
        /*0580*/ 	.word	0x00000000
        /*0584*/ 	.short	0x010a
        /*0586*/ 	.byte	0x3f
	.zero		1


	//   ....[80]....
        /*0588*/ 	.word	0x000055d0
        /*058c*/ 	.word	0x00000006
        /*0590*/ 	.word	0x00000000
        /*0594*/ 	.short	0x010a
        /*0596*/ 	.byte	0x3f
	.zero		1


	//   ....[81]....
        /*0598*/ 	.word	0x00005660
        /*059c*/ 	.word	0x00000009
        /*05a0*/ 	.word	0x00000000
        /*05a4*/ 	.short	0x010a
        /*05a6*/ 	.byte	0x3f
	.zero		1


	//   ....[82]....
        /*05a8*/ 	.word	0x000056f0
        /*05ac*/ 	.word	0x00000006
        /*05b0*/ 	.word	0x00000000
        /*05b4*/ 	.short	0x010a
        /*05b6*/ 	.byte	0x3f
	.zero		1


	//   ....[83]....
        /*05b8*/ 	.word	0x00005780
        /*05bc*/ 	.word	0x00000009
        /*05c0*/ 	.word	0x00000000
        /*05c4*/ 	.short	0x010a
        /*05c6*/ 	.byte	0x3f
	.zero		1


	//   ....[84]....
        /*05c8*/ 	.word	0x00005810
        /*05cc*/ 	.word	0x00000006
        /*05d0*/ 	.word	0x00000000
        /*05d4*/ 	.short	0x010a
        /*05d6*/ 	.byte	0x3f
	.zero		1


	//   ....[85]....
        /*05d8*/ 	.word	0x000058a0
        /*05dc*/ 	.word	0x00000009
        /*05e0*/ 	.word	0x00000000
        /*05e4*/ 	.short	0x010a
        /*05e6*/ 	.byte	0x3f
	.zero		1


	//   ....[86]....
        /*05e8*/ 	.word	0x00005930
        /*05ec*/ 	.word	0x00000006
        /*05f0*/ 	.word	0x00000000
        /*05f4*/ 	.short	0x010a
        /*05f6*/ 	.byte	0x3f
	.zero		1


	//   ....[87]....
        /*05f8*/ 	.word	0x000059c0
        /*05fc*/ 	.word	0x00000003
        /*0600*/ 	.word	0x00000000
        /*0604*/ 	.short	0x010a
        /*0606*/ 	.byte	0x3f
	.zero		1


	//   ....[88]....
        /*0608*/ 	.word	0x00005a20
        /*060c*/ 	.word	0x00000003
        /*0610*/ 	.word	0x00000000
        /*0614*/ 	.short	0x010a
        /*0616*/ 	.byte	0x3f
	.zero		1


	//   ....[89]....
        /*0618*/ 	.word	0x00005a80
        /*061c*/ 	.word	0x00000005
        /*0620*/ 	.word	0x00000000
        /*0624*/ 	.short	0x010a
        /*0626*/ 	.byte	0x3f
	.zero		1


	//   ....[90]....
        /*0628*/ 	.word	0x00005b50
        /*062c*/ 	.word	0x00000018
        /*0630*/ 	.word	0x000000d0
        /*0634*/ 	.short	0x010a
        /*0636*/ 	.byte	0x3f
	.zero		1


	//   ....[91]....
        /*0638*/ 	.word	0x00005c20
        /*063c*/ 	.word	0x00000005
        /*0640*/ 	.word	0x00000000
        /*0644*/ 	.short	0x010a
        /*0646*/ 	.byte	0x3f
	.zero		1


	//   ....[92]....
        /*0648*/ 	.word	0x00005c70
        /*064c*/ 	.word	0x00000007
        /*0650*/ 	.word	0x00000000
        /*0654*/ 	.short	0x010a
        /*0656*/ 	.byte	0x3f
	.zero		1


	//   ....[93]....
        /*0658*/ 	.word	0x00005cc0
        /*065c*/ 	.word	0x00000006
        /*0660*/ 	.word	0x00000000
        /*0664*/ 	.short	0x010a
        /*0666*/ 	.byte	0x3f
	.zero		1


	//   ....[94]....
        /*0668*/ 	.word	0x00005d10
        /*066c*/ 	.word	0x00000009
        /*0670*/ 	.word	0x00000000
        /*0674*/ 	.short	0x010a
        /*0676*/ 	.byte	0x3f
	.zero		1


	//   ....[95]....
        /*0678*/ 	.word	0x00005d60
        /*067c*/ 	.word	0x00000006
        /*0680*/ 	.word	0x00000000
        /*0684*/ 	.short	0x010a
        /*0686*/ 	.byte	0x3f
	.zero		1


	//   ....[96]....
        /*0688*/ 	.word	0x00005db0
        /*068c*/ 	.word	0x00000009
        /*0690*/ 	.word	0x00000000
        /*0694*/ 	.short	0x010a
        /*0696*/ 	.byte	0x3f
	.zero		1


	//   ....[97]....
        /*0698*/ 	.word	0x00005e00
        /*069c*/ 	.word	0x00000006
        /*06a0*/ 	.word	0x00000000
        /*06a4*/ 	.short	0x010a
        /*06a6*/ 	.byte	0x3f
	.zero		1


	//   ....[98]....
        /*06a8*/ 	.word	0x00005e50
        /*06ac*/ 	.word	0x00000009
        /*06b0*/ 	.word	0x00000000
        /*06b4*/ 	.short	0x010a
        /*06b6*/ 	.byte	0x3f
	.zero		1


	//   ....[99]....
        /*06b8*/ 	.word	0x00005ea0
        /*06bc*/ 	.word	0x00000006
        /*06c0*/ 	.word	0x00000000
        /*06c4*/ 	.short	0x010a
        /*06c6*/ 	.byte	0x3f
	.zero		1


	//   ....[100]....
        /*06c8*/ 	.word	0x00005ef0
        /*06cc*/ 	.word	0x00000009
        /*06d0*/ 	.word	0x00000000
        /*06d4*/ 	.short	0x010a
        /*06d6*/ 	.byte	0x3f
	.zero		1


	//   ....[101]....
        /*06d8*/ 	.word	0x00005f40
        /*06dc*/ 	.word	0x00000006
        /*06e0*/ 	.word	0x00000000
        /*06e4*/ 	.short	0x010a
        /*06e6*/ 	.byte	0x3f
	.zero		1


	//   ....[102]....
        /*06e8*/ 	.word	0x00005f90
        /*06ec*/ 	.word	0x00000009
        /*06f0*/ 	.word	0x00000000
        /*06f4*/ 	.short	0x010a
        /*06f6*/ 	.byte	0x3f
	.zero		1


	//   ....[103]....
        /*06f8*/ 	.word	0x00005fe0
        /*06fc*/ 	.word	0x00000006
        /*0700*/ 	.word	0x00000000
        /*0704*/ 	.short	0x010a
        /*0706*/ 	.byte	0x3f
	.zero		1


	//   ....[104]....
        /*0708*/ 	.word	0x00006030
        /*070c*/ 	.word	0x00000009
        /*0710*/ 	.word	0x00000000
        /*0714*/ 	.short	0x010a
        /*0716*/ 	.byte	0x3f
	.zero		1


	//   ....[105]....
        /*0718*/ 	.word	0x00006080
        /*071c*/ 	.word	0x00000006
        /*0720*/ 	.word	0x00000000
        /*0724*/ 	.short	0x010a
        /*0726*/ 	.byte	0x3f
	.zero		1


	//   ....[106]....
        /*0728*/ 	.word	0x000060d0
        /*072c*/ 	.word	0x00000009
        /*0730*/ 	.word	0x00000000
        /*0734*/ 	.short	0x010a
        /*0736*/ 	.byte	0x3f
	.zero		1


	//   ....[107]....
        /*0738*/ 	.word	0x00006120
        /*073c*/ 	.word	0x00000006
        /*0740*/ 	.word	0x00000000
        /*0744*/ 	.short	0x010a
        /*0746*/ 	.byte	0x3f
	.zero		1


	//   ....[108]....
        /*0748*/ 	.word	0x00006170
        /*074c*/ 	.word	0x00000009
        /*0750*/ 	.word	0x00000000
        /*0754*/ 	.short	0x010a
        /*0756*/ 	.byte	0x3f
	.zero		1


	//   ....[109]....
        /*0758*/ 	.word	0x000061c0
        /*075c*/ 	.word	0x00000006
        /*0760*/ 	.word	0x00000000
        /*0764*/ 	.short	0x010a
        /*0766*/ 	.byte	0x3f
	.zero		1


	//   ....[110]....
        /*0768*/ 	.word	0x00006210
        /*076c*/ 	.word	0x00000009
        /*0770*/ 	.word	0x00000000
        /*0774*/ 	.short	0x010a
        /*0776*/ 	.byte	0x3f
	.zero		1


	//   ....[111]....
        /*0778*/ 	.word	0x00006260
        /*077c*/ 	.word	0x00000006
        /*0780*/ 	.word	0x00000000
        /*0784*/ 	.short	0x010a
        /*0786*/ 	.byte	0x3f
	.zero		1


	//   ....[112]....
        /*0788*/ 	.word	0x000062b0
        /*078c*/ 	.word	0x00000009
        /*0790*/ 	.word	0x00000000
        /*0794*/ 	.short	0x010a
        /*0796*/ 	.byte	0x3f
	.zero		1


	//   ....[113]....
        /*0798*/ 	.word	0x00006300
        /*079c*/ 	.word	0x00000006
        /*07a0*/ 	.word	0x00000000
        /*07a4*/ 	.short	0x010a
        /*07a6*/ 	.byte	0x3f
	.zero		1


	//   ....[114]....
        /*07a8*/ 	.word	0x00006350
        /*07ac*/ 	.word	0x00000009
        /*07b0*/ 	.word	0x00000000
        /*07b4*/ 	.short	0x010a
        /*07b6*/ 	.byte	0x3f
	.zero		1


	//   ....[115]....
        /*07b8*/ 	.word	0x000063a0
        /*07bc*/ 	.word	0x00000006
        /*07c0*/ 	.word	0x00000000
        /*07c4*/ 	.short	0x010a
        /*07c6*/ 	.byte	0x3f
	.zero		1


	//----- nvinfo : EIATTR_NUM_MBARRIERS
	.align		4
.L_35:
        /*07c8*/ 	.byte	0x03, 0x38
        /*07ca*/ 	.short	0x0036


	//----- nvinfo : EIATTR_EXIT_INSTR_OFFSETS
	.align		4
        /*07cc*/ 	.byte	0x04, 0x1c
        /*07ce*/ 	.short	(.L_37 - .L_36)


	//   ....[0]....
.L_36:
        /*07d0*/ 	.word	0x00000cd0


	//   ....[1]....
        /*07d4*/ 	.word	0x000014f0


	//   ....[2]....
        /*07d8*/ 	.word	0x00003830


	//   ....[3]....
        /*07dc*/ 	.word	0x00003db0


	//   ....[4]....
        /*07e0*/ 	.word	0x00005a10


	//----- nvinfo : EIATTR_MAX_THREADS
	.align		4
.L_37:
        /*07e4*/ 	.byte	0x04, 0x05
        /*07e6*/ 	.short	(.L_39 - .L_38)
.L_38:
        /*07e8*/ 	.word	0x00000180
        /*07ec*/ 	.word	0x00000001
        /*07f0*/ 	.word	0x00000001


	//----- nvinfo : EIATTR_CRS_STACK_SIZE
	.align		4
.L_39:
        /*07f4*/ 	.byte	0x04, 0x1e
        /*07f6*/ 	.short	(.L_41 - .L_40)
.L_40:
        /*07f8*/ 	.word	0x00000000


	//----- nvinfo : EIATTR_CBANK_PARAM_SIZE
	.align		4
.L_41:
        /*07fc*/ 	.byte	0x03, 0x19
        /*07fe*/ 	.short	0x0470


	//----- nvinfo : EIATTR_PARAM_CBANK
	.align		4
        /*0800*/ 	.byte	0x04, 0x0a
        /*0802*/ 	.short	(.L_43 - .L_42)
	.align		4
.L_42:
        /*0804*/ 	.word	index@(.nv.constant0._ZN7cutlass13device_kernelINS_4gemm6kernel13GemmUniversalIN4cute5tupleIJiiiiEEENS1_10collective13CollectiveMmaINS1_34MainloopSm90TmaGmmaWarpSpecializedILi26ENS5_IJNS4_1CILi2EEENSA_ILi1EEESC_EEENS1_35KernelTmaWarpSpecializedCooperativeEEENS5_IJNSA_ILi256EEENSA_ILi16EEENSA_ILi32EEEEEEaNS5_IJlSC_lEEEaSK_NS4_8TiledMMAINS4_8MMA_AtomIJNS4_4SM904GMMA26MMA_64x16x32_S32S8S8_SS_TNEEEENS4_6LayoutISD_NS5_IJSC_NSA_ILi0EEESS_EEEEENS5_IJNS4_10UnderscoreESV_SV_EEEEENS4_13SM90_TMA_LOADENS4_14ComposedLayoutINS4_7SwizzleILi1ELi4ELi3EEENS4_18smem_ptr_flag_bitsILi8EEENSR_INS5_IJNSA_ILi8EEESI_EEENS5_IJSI_SC_EEEEEEEvNS4_8identityENS4_23SM90_TMA_LOAD_MULTICASTES18_vS19_EENS_8epilogue10collective6detail29Sm90TmaWarpSpecializedAdapterINS1D_15DefaultEpilogueIaSK_SK_NS1C_6thread17LinearCombinationIaLi1EiiLNS1H_9ScaleType4KindE0ELNS_15FloatRoundStyleE2EaEENS1_15EpilogueDefaultEEEEEvvEEEEvNT_6ParamsE)
        /*0808*/ 	.short	0x0210
        /*080a*/ 	.short	0x0470


	//----- nvinfo : EIATTR_SW_WAR
	.align		4
.L_43:
        /*080c*/ 	.byte	0x04, 0x36
        /*080e*/ 	.short	(.L_45 - .L_44)
.L_44:
        /*0810*/ 	.word	0x00000008
.L_45:


//--------------------- .nv.callgraph             --------------------------
	.section	.nv.callgraph,"",@"SHT_CUDA_CALLGRAPH"
	.align	4
	.sectionentsize	8
	.align		4
        /*0000*/ 	.word	0x00000000
	.align		4
        /*0004*/ 	.word	0xffffffff
	.align		4
        /*0008*/ 	.word	index@(_ZN7cutlass13device_kernelINS_4gemm6kernel13GemmUniversalIN4cute5tupleIJiiiiEEENS1_10collective13CollectiveMmaINS1_34MainloopSm90TmaGmmaWarpSpecializedILi26ENS5_IJNS4_1CILi2EEENSA_ILi1EEESC_EEENS1_35KernelTmaWarpSpecializedCooperativeEEENS5_IJNSA_ILi256EEENSA_ILi16EEENSA_ILi32EEEEEEaNS5_IJlSC_lEEEaSK_NS4_8TiledMMAINS4_8MMA_AtomIJNS4_4SM904GMMA26MMA_64x16x32_S32S8S8_SS_TNEEEENS4_6LayoutISD_NS5_IJSC_NSA_ILi0EEESS_EEEEENS5_IJNS4_10UnderscoreESV_SV_EEEEENS4_13SM90_TMA_LOADENS4_14ComposedLayoutINS4_7SwizzleILi1ELi4ELi3EEENS4_18smem_ptr_flag_bitsILi8EEENSR_INS5_IJNSA_ILi8EEESI_EEENS5_IJSI_SC_EEEEEEEvNS4_8identityENS4_23SM90_TMA_LOAD_MULTICASTES18_vS19_EENS_8epilogue10collective6detail29Sm90TmaWarpSpecializedAdapterINS1D_15DefaultEpilogueIaSK_SK_NS1C_6thread17LinearCombinationIaLi1EiiLNS1H_9ScaleType4KindE0ELNS_15FloatRoundStyleE2EaEENS1_15EpilogueDefaultEEEEEvvEEEEvNT_6ParamsE)
	.align		4
        /*000c*/ 	.word	index@(__assertfail)
	.align		4
        /*0010*/ 	.word	0x00000000
	.align		4
        /*0014*/ 	.word	0xfffffffe
	.align		4
        /*0018*/ 	.word	0x00000000
	.align		4
        /*001c*/ 	.word	0xfffffffd
	.align		4
        /*0020*/ 	.word	0x00000000
	.align		4
        /*0024*/ 	.word	0xfffffffc


//--------------------- .nv.constant4             --------------------------
	.section	.nv.constant4,"a",@progbits
	.align	8
	.align		8
.nv.constant4:
        /*0000*/ 	.dword	__assertfail
	.align		8
        /*0008*/ 	.dword	__unnamed_1
	.align		8
        /*0010*/ 	.dword	_ZN39_INTERNAL_456e2c6a_4_k_cu_d13c57b4_42864cuda3std3__45__cpo5beginE
	.align		8
        /*0018*/ 	.dword	_ZN39_INTERNAL_456e2c6a_4_k_cu_d13c57b4_42864cuda3std3__45__cpo3endE
	.align		8
        /*0020*/ 	.dword	_ZN39_INTERNAL_456e2c6a_4_k_cu_d13c57b4_42864cuda3std3__45__cpo6cbeginE
	.align		8
        /*0028*/ 	.dword	_ZN39_INTERNAL_456e2c6a_4_k_cu_d13c57b4_42864cuda3std3__45__cpo4cendE
	.align		8
        /*0030*/ 	.dword	_ZN39_INTERNAL_456e2c6a_4_k_cu_d13c57b4_42864cuda3std3__441_GLOBAL__N__456e2c6a_4_k_cu_d13c57b4_42866ignoreE
	.align		8
        /*0038*/ 	.dword	_ZN39_INTERNAL_456e2c6a_4_k_cu_d13c57b4_42864cuda3std3__419piecewise_constructE
	.align		8
        /*0040*/ 	.dword	_ZN39_INTERNAL_456e2c6a_4_k_cu_d13c57b4_42864cuda3std3__48in_placeE
	.align		8
        /*0048*/ 	.dword	_ZN39_INTERNAL_456e2c6a_4_k_cu_d13c57b4_42864cuda3std6ranges3__45__cpo4swapE
	.align		8
        /*0050*/ 	.dword	_ZN39_INTERNAL_456e2c6a_4_k_cu_d13c57b4_42864cuda3std6ranges3__45__cpo9iter_moveE
	.align		8
        /*0058*/ 	.dword	_ZN39_INTERNAL_456e2c6a_4_k_cu_d13c57b4_42864cute7productE
	.align		8
        /*0060*/ 	.dword	_ZN39_INTERNAL_456e2c6a_4_k_cu_d13c57b4_42864cute1_E
	.align		8
        /*0068*/ 	.dword	$str$22
	.align		8
        /*0070*/ 	.dword	$str$23


//--------------------- .text._ZN7cutlass13device_kernelINS_4gemm6kernel13GemmUniversalIN4cute5tupleIJiiiiEEENS1_10collective13CollectiveMmaINS1_34MainloopSm90TmaGmmaWarpSpecializedILi26ENS5_IJNS4_1CILi2EEENSA_ILi1EEESC_EEENS1_35KernelTmaWarpSpecializedCooperativeEEENS5_IJNSA_ILi256EEENSA_ILi16EEENSA_ILi32EEEEEEaNS5_IJlSC_lEEEaSK_NS4_8TiledMMAINS4_8MMA_AtomIJNS4_4SM904GMMA26MMA_64x16x32_S32S8S8_SS_TNEEEENS4_6LayoutISD_NS5_IJSC_NSA_ILi0EEESS_EEEEENS5_IJNS4_10UnderscoreESV_SV_EEEEENS4_13SM90_TMA_LOADENS4_14ComposedLayoutINS4_7SwizzleILi1ELi4ELi3EEENS4_18smem_ptr_flag_bitsILi8EEENSR_INS5_IJNSA_ILi8EEESI_EEENS5_IJSI_SC_EEEEEEEvNS4_8identityENS4_23SM90_TMA_LOAD_MULTICASTES18_vS19_EENS_8epilogue10collective6detail29Sm90TmaWarpSpecializedAdapterINS1D_15DefaultEpilogueIaSK_SK_NS1C_6thread17LinearCombinationIaLi1EiiLNS1H_9ScaleType4KindE0ELNS_15FloatRoundStyleE2EaEENS1_15EpilogueDefaultEEEEEvvEEEEvNT_6ParamsE --------------------------
	.section	.text._ZN7cutlass13device_kernelINS_4gemm6kernel13GemmUniversalIN4cute5tupleIJiiiiEEENS1_10collective13CollectiveMmaINS1_34MainloopSm90TmaGmmaWarpSpecializedILi26ENS5_IJNS4_1CILi2EEENSA_ILi1EEESC_EEENS1_35KernelTmaWarpSpecializedCooperativeEEENS5_IJNSA_ILi256EEENSA_ILi16EEENSA_ILi32EEEEEEaNS5_IJlSC_lEEEaSK_NS4_8TiledMMAINS4_8MMA_AtomIJNS4_4SM904GMMA26MMA_64x16x32_S32S8S8_SS_TNEEEENS4_6LayoutISD_NS5_IJSC_NSA_ILi0EEESS_EEEEENS5_IJNS4_10UnderscoreESV_SV_EEEEENS4_13SM90_TMA_LOADENS4_14ComposedLayoutINS4_7SwizzleILi1ELi4ELi3EEENS4_18smem_ptr_flag_bitsILi8EEENSR_INS5_IJNSA_ILi8EEESI_EEENS5_IJSI_SC_EEEEEEEvNS4_8identityENS4_23SM90_TMA_LOAD_MULTICASTES18_vS19_EENS_8epilogue10collective6detail29Sm90TmaWarpSpecializedAdapterINS1D_15DefaultEpilogueIaSK_SK_NS1C_6thread17LinearCombinationIaLi1EiiLNS1H_9ScaleType4KindE0ELNS_15FloatRoundStyleE2EaEENS1_15EpilogueDefaultEEEEEvvEEEEvNT_6ParamsE,"ax",@progbits
	.align	128
.text._ZN7cutlass13device_kernelINS_4gemm6kernel13GemmUniversalIN4cute5tupleIJiiiiEEENS1_10collective13CollectiveMmaINS1_34MainloopSm90TmaGmmaWarpSpecializedILi26ENS5_IJNS4_1CILi2EEENSA_ILi1EEESC_EEENS1_35KernelTmaWarpSpecializedCooperativeEEENS5_IJNSA_ILi256EEENSA_ILi16EEENSA_ILi32EEEEEEaNS5_IJlSC_lEEEaSK_NS4_8TiledMMAINS4_8MMA_AtomIJNS4_4SM904GMMA26MMA_64x16x32_S32S8S8_SS_TNEEEENS4_6LayoutISD_NS5_IJSC_NSA_ILi0EEESS_EEEEENS5_IJNS4_10UnderscoreESV_SV_EEEEENS4_13SM90_TMA_LOADENS4_14ComposedLayoutINS4_7SwizzleILi1ELi4ELi3EEENS4_18smem_ptr_flag_bitsILi8EEENSR_INS5_IJNSA_ILi8EEESI_EEENS5_IJSI_SC_EEEEEEEvNS4_8identityENS4_23SM90_TMA_LOAD_MULTICASTES18_vS19_EENS_8epilogue10collective6detail29Sm90TmaWarpSpecializedAdapterINS1D_15DefaultEpilogueIaSK_SK_NS1C_6thread17LinearCombinationIaLi1EiiLNS1H_9ScaleType4KindE0ELNS_15FloatRoundStyleE2EaEENS1_15EpilogueDefaultEEEEEvvEEEEvNT_6ParamsE:
        .type           _ZN7cutlass13device_kernelINS_4gemm6kernel13GemmUniversalIN4cute5tupleIJiiiiEEENS1_10collective13CollectiveMmaINS1_34MainloopSm90TmaGmmaWarpSpecializedILi26ENS5_IJNS4_1CILi2EEENSA_ILi1EEESC_EEENS1_35KernelTmaWarpSpecializedCooperativeEEENS5_IJNSA_ILi256EEENSA_ILi16EEENSA_ILi32EEEEEEaNS5_IJlSC_lEEEaSK_NS4_8TiledMMAINS4_8MMA_AtomIJNS4_4SM904GMMA26MMA_64x16x32_S32S8S8_SS_TNEEEENS4_6LayoutISD_NS5_IJSC_NSA_ILi0EEESS_EEEEENS5_IJNS4_10UnderscoreESV_SV_EEEEENS4_13SM90_TMA_LOADENS4_14ComposedLayoutINS4_7SwizzleILi1ELi4ELi3EEENS4_18smem_ptr_flag_bitsILi8EEENSR_INS5_IJNSA_ILi8EEESI_EEENS5_IJSI_SC_EEEEEEEvNS4_8identityENS4_23SM90_TMA_LOAD_MULTICASTES18_vS19_EENS_8epilogue10collective6detail29Sm90TmaWarpSpecializedAdapterINS1D_15DefaultEpilogueIaSK_SK_NS1C_6thread17LinearCombinationIaLi1EiiLNS1H_9ScaleType4KindE0ELNS_15FloatRoundStyleE2EaEENS1_15EpilogueDefaultEEEEEvvEEEEvNT_6ParamsE,@function
        .size           _ZN7cutlass13device_kernelINS_4gemm6kernel13GemmUniversalIN4cute5tupleIJiiiiEEENS1_10collective13CollectiveMmaINS1_34MainloopSm90TmaGmmaWarpSpecializedILi26ENS5_IJNS4_1CILi2EEENSA_ILi1EEESC_EEENS1_35KernelTmaWarpSpecializedCooperativeEEENS5_IJNSA_ILi256EEENSA_ILi16EEENSA_ILi32EEEEEEaNS5_IJlSC_lEEEaSK_NS4_8TiledMMAINS4_8MMA_AtomIJNS4_4SM904GMMA26MMA_64x16x32_S32S8S8_SS_TNEEEENS4_6LayoutISD_NS5_IJSC_NSA_ILi0EEESS_EEEEENS5_IJNS4_10UnderscoreESV_SV_EEEEENS4_13SM90_TMA_LOADENS4_14ComposedLayoutINS4_7SwizzleILi1ELi4ELi3EEENS4_18smem_ptr_flag_bitsILi8EEENSR_INS5_IJNSA_ILi8EEESI_EEENS5_IJSI_SC_EEEEEEEvNS4_8identityENS4_23SM90_TMA_LOAD_MULTICASTES18_vS19_EENS_8epilogue10collective6detail29Sm90TmaWarpSpecializedAdapterINS1D_15DefaultEpilogueIaSK_SK_NS1C_6thread17LinearCombinationIaLi1EiiLNS1H_9ScaleType4KindE0ELNS_15FloatRoundStyleE2EaEENS1_15EpilogueDefaultEEEEEvvEEEEvNT_6ParamsE,(.L_x_152 - _ZN7cutlass13device_kernelINS_4gemm6kernel13GemmUniversalIN4cute5tupleIJiiiiEEENS1_10collective13CollectiveMmaINS1_34MainloopSm90TmaGmmaWarpSpecializedILi26ENS5_IJNS4_1CILi2EEENSA_ILi1EEESC_EEENS1_35KernelTmaWarpSpecializedCooperativeEEENS5_IJNSA_ILi256EEENSA_ILi16EEENSA_ILi32EEEEEEaNS5_IJlSC_lEEEaSK_NS4_8TiledMMAINS4_8MMA_AtomIJNS4_4SM904GMMA26MMA_64x16x32_S32S8S8_SS_TNEEEENS4_6LayoutISD_NS5_IJSC_NSA_ILi0EEESS_EEEEENS5_IJNS4_10UnderscoreESV_SV_EEEEENS4_13SM90_TMA_LOADENS4_14ComposedLayoutINS4_7SwizzleILi1ELi4ELi3EEENS4_18smem_ptr_flag_bitsILi8EEENSR_INS5_IJNSA_ILi8EEESI_EEENS5_IJSI_SC_EEEEEEEvNS4_8identityENS4_23SM90_TMA_LOAD_MULTICASTES18_vS19_EENS_8epilogue10collective6detail29Sm90TmaWarpSpecializedAdapterINS1D_15DefaultEpilogueIaSK_SK_NS1C_6thread17LinearCombinationIaLi1EiiLNS1H_9ScaleType4KindE0ELNS_15FloatRoundStyleE2EaEENS1_15EpilogueDefaultEEEEEvvEEEEvNT_6ParamsE)
        .other          _ZN7cutlass13device_kernelINS_4gemm6kernel13GemmUniversalIN4cute5tupleIJiiiiEEENS1_10collective13CollectiveMmaINS1_34MainloopSm90TmaGmmaWarpSpecializedILi26ENS5_IJNS4_1CILi2EEENSA_ILi1EEESC_EEENS1_35KernelTmaWarpSpecializedCooperativeEEENS5_IJNSA_ILi256EEENSA_ILi16EEENSA_ILi32EEEEEEaNS5_IJlSC_lEEEaSK_NS4_8TiledMMAINS4_8MMA_AtomIJNS4_4SM904GMMA26MMA_64x16x32_S32S8S8_SS_TNEEEENS4_6LayoutISD_NS5_IJSC_NSA_ILi0EEESS_EEEEENS5_IJNS4_10UnderscoreESV_SV_EEEEENS4_13SM90_TMA_LOADENS4_14ComposedLayoutINS4_7SwizzleILi1ELi4ELi3EEENS4_18smem_ptr_flag_bitsILi8EEENSR_INS5_IJNSA_ILi8EEESI_EEENS5_IJSI_SC_EEEEEEEvNS4_8identityENS4_23SM90_TMA_LOAD_MULTICASTES18_vS19_EENS_8epilogue10collective6detail29Sm90TmaWarpSpecializedAdapterINS1D_15DefaultEpilogueIaSK_SK_NS1C_6thread17LinearCombinationIaLi1EiiLNS1H_9ScaleType4KindE0ELNS_15FloatRoundStyleE2EaEENS1_15EpilogueDefaultEEEEEvvEEEEvNT_6ParamsE,@"STO_CUDA_ENTRY STV_DEFAULT"
_ZN7cutlass13device_kernelINS_4gemm6kernel13GemmUniversalIN4cute5tupleIJiiiiEEENS1_10collective13CollectiveMmaINS1_34MainloopSm90TmaGmmaWarpSpecializedILi26ENS5_IJNS4_1CILi2EEENSA_ILi1EEESC_EEENS1_35KernelTmaWarpSpecializedCooperativeEEENS5_IJNSA_ILi256EEENSA_ILi16EEENSA_ILi32EEEEEEaNS5_IJlSC_lEEEaSK_NS4_8TiledMMAINS4_8MMA_AtomIJNS4_4SM904GMMA26MMA_64x16x32_S32S8S8_SS_TNEEEENS4_6LayoutISD_NS5_IJSC_NSA_ILi0EEESS_EEEEENS5_IJNS4_10UnderscoreESV_SV_EEEEENS4_13SM90_TMA_LOADENS4_14ComposedLayoutINS4_7SwizzleILi1ELi4ELi3EEENS4_18smem_ptr_flag_bitsILi8EEENSR_INS5_IJNSA_ILi8EEESI_EEENS5_IJSI_SC_EEEEEEEvNS4_8identityENS4_23SM90_TMA_LOAD_MULTICASTES18_vS19_EENS_8epilogue10collective6detail29Sm90TmaWarpSpecializedAdapterINS1D_15DefaultEpilogueIaSK_SK_NS1C_6thread17LinearCombinationIaLi1EiiLNS1H_9ScaleType4KindE0ELNS_15FloatRoundStyleE2EaEENS1_15EpilogueDefaultEEEEEvvEEEEvNT_6ParamsE:
[----:B------:R-:W0:Y:S01]  /*0000*/  LDC R1, c[0x0][0x28] ;  /* 0x00000a00ff017b82 */ /* 0x000e220000000800 */
[----:B------:R-:W1:Y:S01]  /*0010*/  S2R R19, SR_TID.X ;  /* 0x0000000000137919 */ /* 0x000e620000002100 */
[----:B------:R-:W-:Y:S01]  /*0020*/  ELECT P0, URZ, PT ;  /* 0x00000000003f782f */ /* 0x000fe20003800000 */
[----:B------:R-:W-:Y:S01]  /*0030*/  BSSY B0, `(.L_x_0) ;  /* 0x000000f000007945 */ /* 0x000fe20003800000 */
[--C-:B-1----:R-:W-:Y:S02]  /*0040*/  SHF.R.U32.HI R0, RZ, 0x5, R19.reuse ;  /* 0x00000005ff007819 */ /* 0x102fe40000011613 */
[----:B------:R-:W-:-:S03]  /*0050*/  SHF.R.U32.HI R7, RZ, 0x7, R19 ;  /* 0x00000007ff077819 */ /* 0x000fc60000011613 */
[----:B------:R-:W1:Y:S04]  /*0060*/  SHFL.IDX PT, R3, R0, RZ, 0x1f ;  /* 0x00001fff00037589 */ /* 0x000e6800000e0000 */
[----:B------:R2:W3:Y:S01]  /*0070*/  SHFL.IDX PT, R2, R7, RZ, 0x1f ;  /* 0x00001fff07027589 */ /* 0x0004e200000e0000 */
[----:B-1----:R-:W-:-:S13]  /*0080*/  ISETP.NE.OR P0, PT, R3, RZ, !P0 ;  /* 0x000000ff0300720c */ /* 0x002fda0004705670 */
[----:B0-23--:R-:W-:Y:S05]  /*0090*/  @P0 BRA `(.L_x_1) ;  /* 0x0000000000200947 */ /* 0x00dfea0003800000 */
[----:B------:R-:W-:Y:S02]  /*00a0*/  ULDC.64 UR4, c[0x0][0x198] ;  /* 0x0000660000047ab9 */ /* 0x000fe40000000a00 */
[----:B------:R-:W-:Y:S02]  /*00b0*/  UIADD3 UR6, UP0, UR4, 0xf0, URZ ;  /* 0x000000f004067890 */ /* 0x000fe4000ff1e03f */
[----:B------:R-:W-:Y:S02]  /*00c0*/  UIADD3 UR4, UP1, UR4, 0x1f0, URZ ;  /* 0x000001f004047890 */ /* 0x000fe4000ff3e03f */
[----:B------:R-:W-:Y:S02]  /*00d0*/  UIADD3.X UR7, URZ, UR5, URZ, UP0, !UPT ;  /* 0x000000053f077290 */ /* 0x000fe400087fe43f */
[----:B------:R-:W-:-:S07]  /*00e0*/  UIADD3.X UR5, URZ, UR5, URZ, UP1, !UPT ;  /* 0x000000053f057290 */ /* 0x000fce0008ffe43f */
[----:B------:R0:W-:Y:S02]  /*00f0*/  UTMACCTL.PF [UR6] ;  /* 0x00000000060079b9 */ /* 0x0001e40008040000 */
[----:B------:R0:W-:Y:S02]  /*0100*/  UTMACCTL.PF [UR4] ;  /* 0x00000000040079b9 */ /* 0x0001e40008040000 */
[----:B0-----:R-:W-:Y:S01]  /*0110*/  NOP ;  /* 0x0000000000007918 */ /* 0x001fe20000000000 */
.L_x_1:
[----:B------:R-:W-:Y:S05]  /*0120*/  BSYNC B0 ;  /* 0x0000000000007941 */ /* 0x000fea0003800000 */
.L_x_0:
[----:B------:R-:W0:Y:S02]  /*0130*/  SHFL.IDX PT, R5, R0, RZ, 0x1f ;  /* 0x00001fff00057589 */ /* 0x000e2400000e0000 */
[----:B0-----:R-:W-:-:S13]  /*0140*/  ISETP.NE.AND P0, PT, R5, RZ, PT ;  /* 0x000000ff0500720c */ /* 0x001fda0003f05270 */
[----:B------:R-:W-:Y:S05]  /*0150*/  @P0 BRA `(.L_x_2) ;  /* 0x0000000400140947 */ /* 0x000fea0003800000 */
[----:B------:R-:W-:Y:S01]  /*0160*/  ELECT P0, URZ, PT ;  /* 0x00000000003f782f */ /* 0x000fe20003800000 */
[----:B------:R-:W-:-:S12]  /*0170*/  BSSY B0, `(.L_x_2) ;  /* 0x0000043000007945 */ /* 0x000fd80003800000 */
[----:B------:R-:W-:Y:S05]  /*0180*/  @!P0 BRA `(.L_x_3) ;  /* 0x0000000400048947 */ /* 0x000fea0003800000 */
[----:B------:R-:W0:Y:S01]  /*0190*/  S2UR UR8, SR_CgaCtaId ;  /* 0x00000000000879c3 */ /* 0x000e220000008800 */
[----:B------:R-:W-:Y:S01]  /*01a0*/  UMOV UR4, 0x400 ;  /* 0x0000040000047882 */ /* 0x000fe20000000000 */
[----:B------:R-:W-:Y:S01]  /*01b0*/  UMOV UR5, 0x1 ;  /* 0x0000000100057882 */ /* 0x000fe20000000000 */
[----:B------:R-:W-:Y:S02]  /*01c0*/  UMOV UR6, 0x4 ;  /* 0x0000000400067882 */ /* 0x000fe40000000000 */
[----:B------:R-:W-:-:S04]  /*01d0*/  UIADD3 UR6, -UR6, 0x100000, URZ ;  /* 0x0010000006067890 */ /* 0x000fc8000fffe13f */
[----:B------:R-:W-:Y:S02]  /*01e0*/  USHF.L.U32 UR7, UR6, 0xb, URZ ;  /* 0x0000000b06077899 */ /* 0x000fe4000800063f */
[----:B------:R-:W-:Y:S02]  /*01f0*/  USHF.L.U32 UR6, UR6, 0x1, URZ ;  /* 0x0000000106067899 */ /* 0x000fe4000800063f */
[----:B0-----:R-:W-:Y:S02]  /*0200*/  ULEA UR8, UR8, UR4, 0x18 ;  /* 0x0000000408087291 */ /* 0x001fe4000f8ec03f */
[----:B------:R-:W-:-:S04]  /*0210*/  UIADD3 UR4, -UR5, 0x100000, URZ ;  /* 0x0010000005047890 */ /* 0x000fc8000fffe13f */
[----:B------:R-:W-:Y:S02]  /*0220*/  USHF.L.U32 UR5, UR4, 0xb, URZ ;  /* 0x0000000b04057899 */ /* 0x000fe4000800063f */
[----:B------:R-:W-:Y:S01]  /*0230*/  USHF.L.U32 UR4, UR4, 0x1, URZ ;  /* 0x0000000104047899 */ /* 0x000fe2000800063f */
[----:B------:R-:W0:Y:S11]  /*0240*/  FENCE.VIEW.ASYNC.S ;  /* 0x00000000000073c6 */ /* 0x000e360000000000 */
[----:B0-----:R0:W1:Y:S01]  /*0250*/  SYNCS.EXCH.64 URZ, [UR8], UR4 ;  /* 0x00000004083f75b2 */ /* 0x0010620008000100 */
[----:B------:R0:W2:Y:S01]  /*0260*/  SYNCS.EXCH.64 URZ, [UR8+0xd0], UR6 ;  /* 0x0000d006083f75b2 */ /* 0x0000a20008000100 */
[----:B------:R0:W3:Y:S01]  /*0270*/  SYNCS.EXCH.64 URZ, [UR8+0x8], UR4 ;  /* 0x00000804083f75b2 */ /* 0x0000e20008000100 */
[----:B------:R0:W4:Y:S01]  /*0280*/  SYNCS.EXCH.64 URZ, [UR8+0xd8], UR6 ;  /* 0x0000d806083f75b2 */ /* 0x0001220008000100 */
[----:B------:R0:W0:Y:S01]  /*0290*/  SYNCS.EXCH.64 URZ, [UR8+0x10], UR4 ;  /* 0x00001004083f75b2 */ /* 0x0000220008000100 */
        /* <DEDUP_REMOVED lines=47> */
[----:B-1234-:R-:W-:Y:S01]  /*0590*/  NOP ;  /* 0x0000000000007918 */ /* 0x01efe20000000000 */
.L_x_3:
[----:B0-----:R-:W-:Y:S05]  /*05a0*/  BSYNC B0 ;  /* 0x0000000000007941 */ /* 0x001fea0003800000 */
.L_x_2:
[----:B------:R-:W-:Y:S01]  /*05b0*/  SHF.R.S32.HI R4, RZ, 0x1f, R19 ;  /* 0x0000001fff047819 */ /* 0x000fe20000011413 */
[----:B------:R-:W0:Y:S01]  /*05c0*/  SHFL.IDX PT, R0, R0, RZ, 0x1f ;  /* 0x00001fff00007589 */ /* 0x000e2200000e0000 */
[----:B------:R-:W1:Y:S01]  /*05d0*/  S2UR UR8, SR_CTAID.X ;  /* 0x00000000000879c3 */ /* 0x000e620000002500 */
[----:B------:R-:W-:Y:S02]  /*05e0*/  ELECT P0, URZ, PT ;  /* 0x00000000003f782f */ /* 0x000fe40003800000 */
[----:B------:R-:W-:Y:S01]  /*05f0*/  LEA.HI R4, R4, R19, RZ, 0x7 ;  /* 0x0000001304047211 */ /* 0x000fe200078f38ff */
[----:B------:R-:W-:Y:S01]  /*0600*/  ULDC UR4, c[0x0][0x150] ;  /* 0x0000540000047ab9 */ /* 0x000fe20000000800 */
[----:B------:R-:W-:Y:S01]  /*0610*/  SHF.R.S32.HI R6, RZ, 0x1f, R5 ;  /* 0x0000001fff067819 */ /* 0x000fe20000011405 */
[----:B------:R-:W-:Y:S01]  /*0620*/  NOP ;  /* 0x0000000000007918 */ /* 0x000fe20000000000 */
[----:B------:R-:W-:Y:S01]  /*0630*/  LOP3.LUT R4, R4, 0xffffff80, RZ, 0xc0, !PT ;  /* 0xffffff8004047812 */ /* 0x000fe200078ec0ff */
[----:B------:R-:W-:Y:S01]  /*0640*/  IMAD.MOV.U32 R23, RZ, RZ, 0x1 ;  /* 0x00000001ff177424 */ /* 0x000fe200078e00ff */
[----:B------:R-:W-:Y:S01]  /*0650*/  LEA.HI R6, R6, R5, RZ, 0x2 ;  /* 0x0000000506067211 */ /* 0x000fe200078f10ff */
[----:B------:R-:W2:Y:S01]  /*0660*/  LDC R12, c[0x0][0x144] ;  /* 0x00005100ff0c7b82 */ /* 0x000ea20000000800 */
[----:B------:R-:W-:Y:S01]  /*0670*/  NOP ;  /* 0x0000000000007918 */ /* 0x000fe20000000000 */
[----:B------:R-:W-:Y:S01]  /*0680*/  IMAD.IADD R8, R19, 0x1, -R4 ;  /* 0x0000000113087824 */ /* 0x000fe200078e0a04 */
[----:B------:R-:W-:Y:S01]  /*0690*/  LOP3.LUT R6, R6, 0x3ffffffc, RZ, 0xc0, !PT ;  /* 0x3ffffffc06067812 */ /* 0x000fe200078ec0ff */
[----:B------:R-:W3:Y:S01]  /*06a0*/  S2R R4, SR_CTAID.Y ;  /* 0x0000000000047919 */ /* 0x000ee20000002600 */
[----:B------:R-:W-:-:S02]  /*06b0*/  ISETP.NE.AND P3, PT, R2, RZ, PT ;  /* 0x000000ff0200720c */ /* 0x000fc40003f65270 */
[----:B------:R-:W-:Y:S01]  /*06c0*/  SHF.R.S32.HI R9, RZ, 0x1f, R8 ;  /* 0x0000001fff097819 */ /* 0x000fe20000011408 */
[----:B------:R-:W-:Y:S01]  /*06d0*/  IMAD.IADD R6, R5, 0x1, -R6 ;  /* 0x0000000105067824 */ /* 0x000fe200078e0a06 */
[----:B------:R-:W4:Y:S02]  /*06e0*/  LDC R14, c[0x0][0x140] ;  /* 0x00005000ff0e7b82 */ /* 0x000f240000000800 */
[----:B------:R-:W-:Y:S02]  /*06f0*/  LEA.HI R9, R9, R8, RZ, 0x3 ;  /* 0x0000000809097211 */ /* 0x000fe400078f18ff */
[----:B0-----:R-:W-:Y:S02]  /*0700*/  ISETP.NE.OR P0, PT, R0, RZ, !P0 ;  /* 0x000000ff0000720c */ /* 0x001fe40004705670 */
[--C-:B------:R-:W-:Y:S02]  /*0710*/  SHF.R.S32.HI R0, RZ, 0x3, R9.reuse ;  /* 0x00000003ff007819 */ /* 0x100fe40000011409 */
[----:B------:R-:W-:-:S02]  /*0720*/  SHF.R.S32.HI R9, RZ, 0x1f, R9 ;  /* 0x0000001fff097819 */ /* 0x000fc40000011409 */
[----:B-1----:R-:W-:Y:S02]  /*0730*/  I2FP.F32.U32 R10, UR8 ;  /* 0x00000008000a7c45 */ /* 0x002fe40008201000 */
[----:B------:R-:W-:-:S03]  /*0740*/  LEA.HI R9, R9, R0, RZ, 0x2 ;  /* 0x0000000009097211 */ /* 0x000fc600078f10ff */
[----:B------:R-:W-:Y:S01]  /*0750*/  FMUL R10, R10, UR4 ;  /* 0x000000040a0a7c20 */ /* 0x000fe20008400000 */
[----:B------:R-:W-:Y:S01]  /*0760*/  LOP3.LUT R9, R9, 0xfffffffc, RZ, 0xc0, !PT ;  /* 0xfffffffc09097812 */ /* 0x000fe200078ec0ff */
[----:B------:R-:W-:Y:S01]  /*0770*/  VOTEU.ALL UP0, P0 ;  /* 0x00000000003f7886 */ /* 0x000fe20000000000 */
[----:B------:R-:W-:Y:S01]  /*0780*/  ULDC UR4, c[0x0][0x154] ;  /* 0x0000550000047ab9 */ /* 0x000fe20000000800 */
[----:B------:R-:W-:Y:S02]  /*0790*/  VOTEU.ALL UP1, P0 ;  /* 0x00000000003f7886 */ /* 0x000fe40000020000 */
[----:B------:R-:W0:Y:S01]  /*07a0*/  F2I.U32.TRUNC.NTZ R10, R10 ;  /* 0x0000000a000a7305 */ /* 0x000e22000020f000 */
[----:B------:R-:W-:Y:S01]  /*07b0*/  IMAD.IADD R9, R0, 0x1, -R9 ;  /* 0x0000000100097824 */ /* 0x000fe200078e0a09 */
[----:B------:R-:W1:Y:S01]  /*07c0*/  @!UP0 S2UR UR7, SR_CgaCtaId ;  /* 0x00000000000789c3 */ /* 0x000e620000008800 */
[----:B------:R-:W-:Y:S01]  /*07d0*/  SHF.R.S32.HI R0, RZ, 0x1f, R3 ;  /* 0x0000001fff007819 */ /* 0x000fe20000011403 */
[----:B------:R-:W-:Y:S01]  /*07e0*/  @!UP0 UMOV UR6, 0x400 ;  /* 0x0000040000068882 */ /* 0x000fe20000000000 */
[----:B------:R-:W-:Y:S01]  /*07f0*/  IMAD R22, R6, 0x4, R9 ;  /* 0x0000000406167824 */ /* 0x000fe200078e0209 */
[----:B---3--:R-:W-:-:S02]  /*0800*/  I2FP.F32.U32 R13, R4 ;  /* 0x00000004000d7245 */ /* 0x008fc40000201000 */
[----:B------:R-:W-:Y:S02]  /*0810*/  LEA.HI R0, R0, R3, RZ, 0x2 ;  /* 0x0000000300007211 */ /* 0x000fe400078f10ff */
[----:B------:R-:W-:Y:S01]  /*0820*/  LEA.HI R6, R22, R22, RZ, 0x1 ;  /* 0x0000001616067211 */ /* 0x000fe200078f08ff */
[----:B------:R-:W-:Y:S01]  /*0830*/  FMUL R13, R13, UR4 ;  /* 0x000000040d0d7c20 */ /* 0x000fe20008400000 */
[----:B------:R-:W3:Y:S01]  /*0840*/  LDC R9, c[0x0][0x148] ;  /* 0x00005200ff097b82 */ /* 0x000ee20000000800 */
[----:B------:R-:W-:Y:S01]  /*0850*/  LOP3.LUT R0, R0, 0xfffffffc, RZ, 0xc0, !PT ;  /* 0xfffffffc00007812 */ /* 0x000fe200078ec0ff */
[----:B------:R-:W-:Y:S01]  /*0860*/  UMOV UR4, 0x20 ;  /* 0x0000002000047882 */ /* 0x000fe20000000000 */
[----:B------:R-:W-:Y:S01]  /*0870*/  LOP3.LUT R11, R6, 0xfffffffe, RZ, 0xc0, !PT ;  /* 0xfffffffe060b7812 */ /* 0x000fe200078ec0ff */
[----:B0-----:R-:W-:Y:S01]  /*0880*/  IMAD.MOV R15, RZ, RZ, -R10 ;  /* 0x000000ffff0f7224 */ /* 0x001fe200078e0a0a */
[----:B------:R-:W0:Y:S01]  /*0890*/  F2I.U32.TRUNC.NTZ R13, R13 ;  /* 0x0000000d000d7305 */ /* 0x000e22000020f000 */
[----:B------:R-:W-:Y:S01]  /*08a0*/  IMAD.IADD R3, R3, 0x1, -R0 ;  /* 0x0000000103037824 */ /* 0x000fe200078e0a00 */
[----:B------:R-:W-:-:S04]  /*08b0*/  @!UP0 UIADD3 UR4, -UR4, 0x100000, URZ ;  /* 0x0010000004048890 */ /* 0x000fc8000fffe13f */
[----:B------:R-:W-:Y:S02]  /*08c0*/  @!UP0 USHF.L.U32 UR5, UR4, 0xb, URZ ;  /* 0x0000000b04058899 */ /* 0x000fe4000800063f */
[----:B------:R-:W-:Y:S01]  /*08d0*/  @!UP0 USHF.L.U32 UR4, UR4, 0x1, URZ ;  /* 0x0000000104048899 */ /* 0x000fe2000800063f */
[----:B--2---:R-:W-:Y:S01]  /*08e0*/  IMAD R6, R12, R15, UR8 ;  /* 0x000000080c067e24 */ /* 0x004fe2000f8e020f */
[----:B----4-:R-:W-:Y:S01]  /*08f0*/  ISETP.EQ.U32.AND P2, PT, R14, 0x1, PT ;  /* 0x000000010e00780c */ /* 0x010fe20003f42070 */
[----:B------:R-:W-:Y:S01]  /*0900*/  IMAD.IADD R11, R22, 0x1, -R11 ;  /* 0x00000001160b7824 */ /* 0x000fe200078e0a0b */
[----:B------:R-:W-:Y:S01]  /*0910*/  ISETP.NE.AND P1, PT, R3, 0x3, PT ;  /* 0x000000030300780c */ /* 0x000fe20003f25270 */
[----:B-1----:R-:W-:-:S03]  /*0920*/  @!UP0 ULEA UR6, UR7, UR6, 0x18 ;  /* 0x0000000607068291 */ /* 0x002fc6000f8ec03f */
[----:B------:R-:W-:Y:S01]  /*0930*/  ISETP.NE.AND P4, PT, R11, R6, PT ;  /* 0x000000060b00720c */ /* 0x000fe20003f85270 */
[----:B------:R-:W-:Y:S01]  /*0940*/  IMAD.SHL.U32 R11, R22, 0x4, RZ ;  /* 0x00000004160b7824 */ /* 0x000fe200078e00ff */
[----:B------:R-:W-:Y:S01]  /*0950*/  VOTEU.ALL UP0, P0 ;  /* 0x00000000003f7886 */ /* 0x000fe20000000000 */
[----:B------:R-:W-:Y:S01]  /*0960*/  LOP3.LUT P0, RZ, R8, 0x7, RZ, 0xc0, !PT ;  /* 0x0000000708ff7812 */ /* 0x000fe2000780c0ff */
[----:B------:R-:W-:Y:S01]  /*0970*/  VIADD R8, R2, 0xffffffff ;  /* 0xffffffff02087836 */ /* 0x000fe20000000000 */
[----:B------:R-:W-:Y:S01]  /*0980*/  ISETP.EQ.OR P1, PT, R3, RZ, !P1 ;  /* 0x000000ff0300720c */ /* 0x000fe20004f22670 */
[----:B0-----:R-:W-:Y:S01]  /*0990*/  IMAD.MOV R24, RZ, RZ, -R13 ;  /* 0x000000ffff187224 */ /* 0x001fe200078e0a0d */
[----:B------:R-:W-:Y:S02]  /*09a0*/  LOP3.LUT R22, R22, 0xc, R11, 0x78, !PT ;  /* 0x0000000c16167812 */ /* 0x000fe400078e780b */
[----:B------:R-:W-:Y:S01]  /*09b0*/  ISETP.EQ.AND P1, PT, R2, RZ, P1 ;  /* 0x000000ff0200720c */ /* 0x000fe20000f22270 */
[----:B---3--:R-:W-:Y:S01]  /*09c0*/  IMAD R11, R9, R24, R4 ;  /* 0x00000018090b7224 */ /* 0x008fe200078e0204 */
[C---:B------:R-:W-:Y:S01]  /*09d0*/  ISETP.LT.U32.AND P0, PT, R22.reuse, 0x2, !P0 ;  /* 0x000000021600780c */ /* 0x040fe20004701070 */
[----:B------:R-:W0:Y:S02]  /*09e0*/  FENCE.VIEW.ASYNC.S ;  /* 0x00000000000073c6 */ /* 0x000e240000000000 */
[----:B0-----:R0:W1:Y:S01]  /*09f0*/  @!UP0 SYNCS.EXCH.64 URZ, [UR6+0x1b0], UR4 ;  /* 0x0001b004063f85b2 */ /* 0x0010620008000100 */
[----:B------:R-:W-:-:S02]  /*0a00*/  @P4 LEA.HI R0, R22, R22, RZ, 0x1 ;  /* 0x0000001616004211 */ /* 0x000fc400078f08ff */
[----:B------:R-:W-:Y:S02]  /*0a10*/  ISETP.GE.U32.AND P6, PT, R8, 0x2, PT ;  /* 0x000000020800780c */ /* 0x000fe40003fc6070 */
[----:B------:R-:W-:Y:S02]  /*0a20*/  @P4 SHF.R.S32.HI R0, RZ, 0x1, R0 ;  /* 0x00000001ff004819 */ /* 0x000fe40000011400 */
[----:B------:R-:W-:Y:S02]  /*0a30*/  SEL R18, RZ, 0x1, !P1 ;  /* 0x00000001ff127807 */ /* 0x000fe40004800000 */
[----:B------:R-:W-:Y:S02]  /*0a40*/  @P4 ISETP.NE.AND P5, PT, R0, R11, PT ;  /* 0x0000000b0000420c */ /* 0x000fe40003fa5270 */
[----:B------:R-:W-:Y:S02]  /*0a50*/  SEL R0, RZ, 0x1, !P0 ;  /* 0x00000001ff007807 */ /* 0x000fe40004000000 */
[----:B------:R-:W-:-:S02]  /*0a60*/  @P4 SEL R23, RZ, 0x1, P5 ;  /* 0x00000001ff174807 */ /* 0x000fc40002800000 */
[----:B------:R-:W-:Y:S01]  /*0a70*/  SEL R18, R18, 0x2, P6 ;  /* 0x0000000212127807 */ /* 0x000fe20003000000 */
[----:B------:R0:W2:Y:S01]  /*0a80*/  @!UP1 SYNCS.EXCH.64 URZ, [UR6+0x1b8], UR4 ;  /* 0x0001b804063f95b2 */ /* 0x0000a20008000100 */
[----:B------:R-:W-:Y:S01]  /*0a90*/  LOP3.LUT R23, R23, R0, RZ, 0xc0, !PT ;  /* 0x0000000017177212 */ /* 0x000fe200078ec0ff */
[----:B------:R-:W-:Y:S01]  /*0aa0*/  NOP ;  /* 0x0000000000007918 */ /* 0x000fe20000000000 */
[----:B------:R-:W-:Y:S01]  /*0ab0*/  LOP3.LUT R0, R19, 0x7f, RZ, 0xc0, !PT ;  /* 0x0000007f13007812 */ /* 0x000fe200078ec0ff */
[----:B------:R-:W-:Y:S06]  /*0ac0*/  @!P2 BRA `(.L_x_4) ;  /* 0x000000000008a947 */ /* 0x000fec0003800000 */
[----:B-12---:R-:W-:Y:S01]  /*0ad0*/  UCGABAR_ARV ;  /* 0x00000000000079c7 */ /* 0x006fe20008000000 */
[----:B------:R-:W-:Y:S05]  /*0ae0*/  BRA `(.L_x_5) ;  /* 0x0000000000047947 */ /* 0x000fea0003800000 */
.L_x_4:
[----:B-12---:R-:W-:Y:S01]  /*0af0*/  NOP ;  /* 0x0000000000007918 */ /* 0x006fe20000000000 */
.L_x_5:
[----:B------:R-:W1:Y:S01]  /*0b00*/  LDC R16, c[0x0][0x65c] ;  /* 0x00019700ff107b82 */ /* 0x000e620000000800 */
[----:B------:R-:W-:Y:S02]  /*0b10*/  IMAD.U32 R10, RZ, RZ, UR8 ;  /* 0x00000008ff0a7e24 */ /* 0x000fe4000f8e00ff */
[----:B------:R-:W-:Y:S01]  /*0b20*/  IMAD.MOV.U32 R11, RZ, RZ, RZ ;  /* 0x000000ffff0b7224 */ /* 0x000fe200078e00ff */
[----:B-1----:R-:W-:-:S04]  /*0b30*/  ISETP.NE.AND P1, PT, R16, 0x1, PT ;  /* 0x000000011000780c */ /* 0x002fc80003f25270 */
[----:B------:R-:W-:-:S09]  /*0b40*/  P2R R2, PR, RZ, 0x2 ;  /* 0x00000002ff027803 */ /* 0x000fd20000000000 */
[----:B------:R-:W1:Y:S01]  /*0b50*/  @P1 LDC R13, c[0x0][0x10] ;  /* 0x00000400ff0d1b82 */ /* 0x000e620000000800 */
[----:B------:R-:W-:Y:S02]  /*0b60*/  @P1 IMAD.MOV.U32 R5, RZ, RZ, RZ ;  /* 0x000000ffff051224 */ /* 0x000fe400078e00ff */
[----:B------:R-:W-:-:S05]  /*0b70*/  @P1 IMAD.MOV.U32 R17, RZ, RZ, RZ ;  /* 0x000000ffff111224 */ /* 0x000fca00078e00ff */
[----:B------:R-:W2:Y:S01]  /*0b80*/  @!P1 LDC R15, c[0x0][0xc] ;  /* 0x00000300ff0f9b82 */ /* 0x000ea20000000800 */
[----:B0-----:R-:W-:Y:S01]  /*0b90*/  ULDC UR4, c[0x0][0xc] ;  /* 0x0000030000047ab9 */ /* 0x001fe20000000800 */
[----:B------:R-:W-:Y:S01]  /*0ba0*/  ULDC UR5, c[0x0][0x10] ;  /* 0x0000040000057ab9 */ /* 0x000fe20000000800 */
[----:B------:R-:W-:Y:S01]  /*0bb0*/  ULDC UR6, c[0x0][0x14] ;  /* 0x0000050000067ab9 */ /* 0x000fe20000000800 */
[----:B------:R-:W-:-:S04]  /*0bc0*/  UIMAD.WIDE.U32 UR4, UR4, UR5, URZ ;  /* 0x00000005040472a5 */ /* 0x000fc8000f8e003f */
[----:B------:R-:W-:Y:S02]  /*0bd0*/  UIMAD.WIDE.U32 UR36, UR4, UR6, URZ ;  /* 0x00000006042472a5 */ /* 0x000fe4000f8e003f */
[----:B------:R-:W-:-:S04]  /*0be0*/  UIMAD UR42, UR5, UR6, URZ ;  /* 0x00000006052a72a4 */ /* 0x000fc8000f8e023f */
[----:B------:R-:W-:Y:S01]  /*0bf0*/  UIADD3 UR42, UR37, UR42, URZ ;  /* 0x0000002a252a7290 */ /* 0x000fe2000fffe03f */
[----:B-1----:R-:W-:-:S04]  /*0c00*/  @P1 IMAD.WIDE.U32 R12, R13, UR8, R4 ;  /* 0x000000080d0c1c25 */ /* 0x002fc8000f8e0004 */
[----:B------:R-:W-:Y:S02]  /*0c10*/  @P1 IMAD.MOV.U32 R2, RZ, RZ, R12 ;  /* 0x000000ffff021224 */ /* 0x000fe400078e000c */
[----:B------:R-:W-:Y:S02]  /*0c20*/  @P1 IMAD.IADD R17, R13, 0x1, R17 ;  /* 0x000000010d111824 */ /* 0x000fe400078e0211 */
[----:B--2---:R-:W-:-:S04]  /*0c30*/  @!P1 IMAD.WIDE.U32 R10, R4, R15, R10 ;  /* 0x0000000f040a9225 */ /* 0x004fc800078e000a */
[----:B------:R-:W-:Y:S02]  /*0c40*/  @!P1 IMAD.MOV.U32 R2, RZ, RZ, R10 ;  /* 0x000000ffff029224 */ /* 0x000fe400078e000a */
[----:B------:R-:W-:Y:S01]  /*0c50*/  @!P1 IMAD.MOV.U32 R17, RZ, RZ, R11 ;  /* 0x000000ffff119224 */ /* 0x000fe200078e000b */
[----:B------:R-:W-:Y:S06]  /*0c60*/  @!P2 BRA `(.L_x_6) ;  /* 0x00000000000ca947 */ /* 0x000fec0003800000 */
[----:B------:R-:W-:Y:S01]  /*0c70*/  UCGABAR_WAIT ;  /* 0x0000000000007dc7 */ /* 0x000fe20008000000 */
[----:B------:R-:W-:Y:S01]  /*0c80*/  CCTL.IVALL ;  /* 0x00000000ff00798f */ /* 0x000fe20002000000 */
[----:B------:R-:W-:Y:S05]  /*0c90*/  BRA `(.L_x_7) ;  /* 0x0000000000047947 */ /* 0x000fea0003800000 */
.L_x_6:
[----:B------:R-:W-:Y:S06]  /*0ca0*/  BAR.SYNC.DEFER_BLOCKING 0x0 ;  /* 0x0000000000007b1d */ /* 0x000fec0000010000 */
.L_x_7:
[----:B------:R-:W-:Y:S05]  /*0cb0*/  @!P3 BRA `(.L_x_8) ;  /* 0x0000002800e0b947 */ /* 0x000fea0003800000 */
[----:B------:R-:W-:-:S13]  /*0cc0*/  ISETP.GT.U32.AND P0, PT, R8, 0x1, PT ;  /* 0x000000010800780c */ /* 0x000fda0003f04070 */
[----:B------:R-:W-:Y:S05]  /*0cd0*/  @P0 EXIT ;  /* 0x000000000000094d */ /* 0x000fea0003800000 */
[----:B------:R-:W-:Y:S01]  /*0ce0*/  ULDC.64 UR4, c[0x0][0x650] ;  /* 0x0001940000047ab9 */ /* 0x000fe20000000a00 */
[----:B------:R-:W-:Y:S01]  /*0cf0*/  PRMT R3, RZ, 0x7610, R3 ;  /* 0x00007610ff037816 */ /* 0x000fe20000000003 */
[----:B------:R-:W-:Y:S01]  /*0d00*/  IMAD.MOV.U32 R47, RZ, RZ, -0x1 ;  /* 0xffffffffff2f7424 */ /* 0x000fe200078e00ff */
[----:B------:R-:W-:Y:S01]  /*0d10*/  ISETP.GE.U32.AND P0, PT, R2, UR4, PT ;  /* 0x0000000402007c0c */ /* 0x000fe2000bf06070 */
[----:B------:R-:W-:Y:S02]  /*0d20*/  IMAD.MOV.U32 R50, RZ, RZ, -0x1 ;  /* 0xffffffffff327424 */ /* 0x000fe400078e00ff */
[----:B------:R-:W-:Y:S01]  /*0d30*/  IMAD.MOV.U32 R51, RZ, RZ, -0x1 ;  /* 0xffffffffff337424 */ /* 0x000fe200078e00ff */
[----:B------:R-:W-:-:S13]  /*0d40*/  ISETP.GE.U32.AND.EX P0, PT, R17, UR5, PT, P0 ;  /* 0x0000000511007c0c */ /* 0x000fda000bf06100 */
[----:B------:R-:W-:Y:S05]  /*0d50*/  @P0 BRA `(.L_x_9) ;  /* 0x00000004002c0947 */ /* 0x000fea0003800000 */
[----:B------:R-:W0:Y:S01]  /*0d60*/  LDC.64 R26, c[0x0][0x628] ;  /* 0x00018a00ff1a7b82 */ /* 0x000e220000000a00 */
[----:B------:R-:W-:Y:S02]  /*0d70*/  IMAD.MOV.U32 R10, RZ, RZ, R2 ;  /* 0x000000ffff0a7224 */ /* 0x000fe400078e0002 */
[----:B------:R-:W-:-:S05]  /*0d80*/  IMAD.MOV.U32 R11, RZ, RZ, R17 ;  /* 0x000000ffff0b7224 */ /* 0x000fca00078e0011 */
[----:B------:R-:W1:Y:S08]  /*0d90*/  LDC R8, c[0x0][0x630] ;  /* 0x00018c00ff087b82 */ /* 0x000e700000000800 */
[----:B------:R-:W2:Y:S01]  /*0da0*/  LDC.64 R28, c[0x0][0x620] ;  /* 0x00018800ff1c7b82 */ /* 0x000ea20000000a00 */
[----:B0-----:R-:W-:-:S04]  /*0db0*/  ISETP.NE.U32.AND P0, PT, R26, RZ, PT ;  /* 0x000000ff1a00720c */ /* 0x001fc80003f05070 */
[----:B------:R-:W-:-:S13]  /*0dc0*/  ISETP.NE.AND.EX P0, PT, R27, RZ, PT, P0 ;  /* 0x000000ff1b00720c */ /* 0x000fda0003f05300 */
[----:B-12---:R-:W-:Y:S05]  /*0dd0*/  @!P0 BRA `(.L_x_10) ;  /* 0x0000000000288947 */ /* 0x006fea0003800000 */
[----:B------:R-:W0:Y:S02]  /*0de0*/  LDC R3, c[0x0][0x634] ;  /* 0x00018d00ff037b82 */ /* 0x000e240000000800 */
[----:B0-----:R-:W-:-:S05]  /*0df0*/  IADD3 R3, P0, R2, R3, RZ ;  /* 0x0000000302037210 */ /* 0x001fca0007f1e0ff */
[----:B------:R-:W-:-:S04]  /*0e00*/  IMAD.X R21, RZ, RZ, R17, P0 ;  /* 0x000000ffff157224 */ /* 0x000fc800000e0611 */
[----:B------:R-:W-:-:S04]  /*0e10*/  IMAD.WIDE.U32 R10, R21, R26, RZ ;  /* 0x0000001a150a7225 */ /* 0x000fc800078e00ff */
[----:B------:R-:W-:-:S04]  /*0e20*/  IMAD.WIDE.U32 R12, P0, R3, R27, R10 ;  /* 0x0000001b030c7225 */ /* 0x000fc8000780000a */
[----:B------:R-:W-:-:S04]  /*0e30*/  IMAD.WIDE.U32 R10, R3, R26, RZ ;  /* 0x0000001a030a7225 */ /* 0x000fc800078e00ff */
[----:B------:R-:W-:Y:S01]  /*0e40*/  IMAD.X R15, RZ, RZ, RZ, P0 ;  /* 0x000000ffff0f7224 */ /* 0x000fe200000e06ff */
[----:B------:R-:W-:Y:S01]  /*0e50*/  IADD3 RZ, P0, R11, R12, RZ ;  /* 0x0000000c0bff7210 */ /* 0x000fe20007f1e0ff */
[----:B------:R-:W-:-:S04]  /*0e60*/  IMAD.MOV.U32 R14, RZ, RZ, R13 ;  /* 0x000000ffff0e7224 */ /* 0x000fc800078e000d */
[----:B------:R-:W-:-:S08]  /*0e70*/  IMAD.WIDE.U32.X R10, R21, R27, R14, P0 ;  /* 0x0000001b150a7225 */ /* 0x000fd000000e040e */
.L_x_10:
[-CC-:B------:R-:W-:Y:S01]  /*0e80*/  SHF.R.U64 R51, R10, R8.reuse, R11.reuse ;  /* 0x000000080a337219 */ /* 0x180fe2000000120b */
[----:B------:R-:W0:Y:S01]  /*0e90*/  LDC.64 R32, c[0x0][0x640] ;  /* 0x00019000ff207b82 */ /* 0x000e220000000a00 */
[----:B------:R-:W-:Y:S01]  /*0ea0*/  SHF.R.U32.HI R3, RZ, R8, R11 ;  /* 0x00000008ff037219 */ /* 0x000fe2000001160b */
[----:B------:R-:W-:Y:S01]  /*0eb0*/  IMAD R31, R9, R24, R4 ;  /* 0x00000018091f7224 */ /* 0x000fe200078e0204 */
[----:B------:R-:W-:Y:S01]  /*0ec0*/  IADD3 R5, P0, RZ, -R51, RZ ;  /* 0x80000033ff057210 */ /* 0x000fe20007f1e0ff */
[----:B------:R-:W-:-:S04]  /*0ed0*/  IMAD.MOV.U32 R25, RZ, RZ, 0x1 ;  /* 0x00000001ff197424 */ /* 0x000fc800078e00ff */
[----:B------:R-:W1:Y:S01]  /*0ee0*/  LDC R12, c[0x0][0x618] ;  /* 0x00018600ff0c7b82 */ /* 0x000e620000000800 */
[----:B------:R-:W-:-:S04]  /*0ef0*/  IMAD.X R3, RZ, RZ, ~R3, P0 ;  /* 0x000000ffff037224 */ /* 0x000fc800000e0e03 */
[-C--:B------:R-:W-:Y:S02]  /*0f00*/  IMAD R8, R3, R28.reuse, RZ ;  /* 0x0000001c03087224 */ /* 0x080fe400078e02ff */
[----:B------:R-:W-:Y:S01]  /*0f10*/  IMAD.MOV.U32 R3, RZ, RZ, R17 ;  /* 0x000000ffff037224 */ /* 0x000fe200078e0011 */
[----:B------:R-:W2:Y:S01]  /*0f20*/  LDC R20, c[0x0][0x608] ;  /* 0x00018200ff147b82 */ /* 0x000ea20000000800 */
[----:B------:R-:W-:-:S04]  /*0f30*/  IMAD.WIDE.U32 R10, R5, R28, R2 ;  /* 0x0000001c050a7225 */ /* 0x000fc800078e0002 */
[----:B------:R-:W-:-:S03]  /*0f40*/  IMAD R5, R5, R29, R8 ;  /* 0x0000001d05057224 */ /* 0x000fc600078e0208 */
[----:B------:R-:W3:Y:S01]  /*0f50*/  LDC R30, c[0x0][0x658] ;  /* 0x00019600ff1e7b82 */ /* 0x000ee20000000800 */
[----:B0-----:R-:W-:Y:S01]  /*0f60*/  ISETP.NE.U32.AND P0, PT, R32, RZ, PT ;  /* 0x000000ff2000720c */ /* 0x001fe20003f05070 */
[----:B------:R-:W-:Y:S02]  /*0f70*/  IMAD.MOV.U32 R3, RZ, RZ, -0x1 ;  /* 0xffffffffff037424 */ /* 0x000fe400078e00ff */
[----:B------:R-:W-:Y:S01]  /*0f80*/  IMAD.IADD R5, R11, 0x1, R5 ;  /* 0x000000010b057824 */ /* 0x000fe200078e0205 */
[----:B------:R-:W-:-:S03]  /*0f90*/  ISETP.NE.AND.EX P0, PT, R33, RZ, PT, P0 ;  /* 0x000000ff2100720c */ /* 0x000fc60003f05300 */
[----:B------:R-:W0:Y:S01]  /*0fa0*/  LDC R26, c[0x0][0x600] ;  /* 0x00018000ff1a7b82 */ /* 0x000e220000000800 */
[-CC-:B-1----:R-:W-:Y:S02]  /*0fb0*/  SHF.R.U64 R14, R10, R12.reuse, R5.reuse ;  /* 0x0000000c0a0e7219 */ /* 0x182fe40000001205 */
[----:B------:R-:W-:-:S05]  /*0fc0*/  SHF.R.U32.HI R5, RZ, R12, R5 ;  /* 0x0000000cff057219 */ /* 0x000fca0000011605 */
[----:B------:R-:W1:Y:S01]  /*0fd0*/  LDC R15, c[0x0][0x648] ;  /* 0x00019200ff0f7b82 */ /* 0x000e620000000800 */
[-CC-:B--2---:R-:W-:Y:S02]  /*0fe0*/  SHF.R.U64 R29, R14, R20.reuse, R5.reuse ;  /* 0x000000140e1d7219 */ /* 0x184fe40000001205 */
[----:B------:R-:W-:-:S05]  /*0ff0*/  SHF.R.U32.HI R5, RZ, R20, R5 ;  /* 0x00000014ff057219 */ /* 0x000fca0000011605 */
[----:B------:R-:W2:Y:S01]  /*1000*/  LDC R21, c[0x0][0x638] ;  /* 0x00018e00ff157b82 */ /* 0x000ea20000000800 */
[-CC-:B---3--:R-:W-:Y:S02]  /*1010*/  SHF.R.U64 R20, R29, R30.reuse, R5.reuse ;  /* 0x0000001e1d147219 */ /* 0x188fe40000001205 */
[-C--:B------:R-:W-:Y:S02]  /*1020*/  SHF.L.U32 R3, R3, R30.reuse, RZ ;  /* 0x0000001e03037219 */ /* 0x080fe400000006ff */
[----:B------:R-:W-:Y:S01]  /*1030*/  SHF.R.U32.HI R5, RZ, R30, R5 ;  /* 0x0000001eff057219 */ /* 0x000fe20000011605 */
[----:B------:R-:W-:Y:S01]  /*1040*/  IMAD.MOV.U32 R4, RZ, RZ, R20 ;  /* 0x000000ffff047224 */ /* 0x000fe200078e0014 */
[----:B------:R-:W-:Y:S01]  /*1050*/  LOP3.LUT R12, RZ, R3, RZ, 0x33, !PT ;  /* 0x00000003ff0c7212 */ /* 0x000fe200078e33ff */
[----:B------:R-:W3:Y:S01]  /*1060*/  LDC R27, c[0x0][0x610] ;  /* 0x00018400ff1b7b82 */ /* 0x000ee20000000800 */
[----:B------:R-:W-:Y:S05]  /*1070*/  @!P0 BRA `(.L_x_11) ;  /* 0x0000000000288947 */ /* 0x000fea0003800000 */
[----:B------:R-:W4:Y:S02]  /*1080*/  LDC R3, c[0x0][0x64c] ;  /* 0x00019300ff037b82 */ /* 0x000f240000000800 */
[----:B----4-:R-:W-:-:S05]  /*1090*/  IADD3 R3, P0, R20, R3, RZ ;  /* 0x0000000314037210 */ /* 0x010fca0007f1e0ff */
        /* <DEDUP_REMOVED lines=8> */
.L_x_11:
[----:B-1----:R-:W-:Y:S01]  /*1120*/  SHF.R.U64 R4, R4, R15, R5 ;  /* 0x0000000f04047219 */ /* 0x002fe20000001205 */
[----:B0-----:R-:W-:Y:S01]  /*1130*/  VIADD R5, R26, 0xffffffff ;  /* 0xffffffff1a057836 */ /* 0x001fe20000000000 */
[----:B------:R-:W-:Y:S02]  /*1140*/  SHF.L.U32 R3, R25, R30, RZ ;  /* 0x0000001e19037219 */ /* 0x000fe400000006ff */
[----:B------:R-:W-:Y:S01]  /*1150*/  LOP3.LUT R12, R29, R12, RZ, 0xc0, !PT ;  /* 0x0000000c1d0c7212 */ /* 0x000fe200078ec0ff */
[----:B------:R-:W-:Y:S01]  /*1160*/  IMAD.MOV R8, RZ, RZ, -R4 ;  /* 0x000000ffff087224 */ /* 0x000fe200078e0a04 */
[----:B------:R-:W-:Y:S02]  /*1170*/  SEL R6, R6, R31, !P1 ;  /* 0x0000001f06067207 */ /* 0x000fe40004800000 */
[----:B------:R-:W-:Y:S01]  /*1180*/  LOP3.LUT R5, R14, R5, RZ, 0xc0, !PT ;  /* 0x000000050e057212 */ /* 0x000fe200078ec0ff */
[----:B------:R-:W-:Y:S02]  /*1190*/  IMAD R9, R3, R4, R12 ;  /* 0x0000000403097224 */ /* 0x000fe400078e020c */
[----:B--2---:R-:W-:-:S02]  /*11a0*/  IMAD R3, R8, R21, R20 ;  /* 0x0000001508037224 */ /* 0x004fc400078e0214 */
[----:B---3--:R-:W-:Y:S02]  /*11b0*/  IMAD R6, R9, R27, R6 ;  /* 0x0000001b09067224 */ /* 0x008fe400078e0206 */
[----:B------:R-:W-:Y:S02]  /*11c0*/  IMAD R47, R3, R26, R5 ;  /* 0x0000001a032f7224 */ /* 0x000fe400078e0205 */
[----:B------:R-:W-:-:S03]  /*11d0*/  IMAD.MOV.U32 R4, RZ, RZ, 0x1 ;  /* 0x00000001ff047424 */ /* 0x000fc600078e00ff */
[----:B------:R-:W-:Y:S02]  /*11e0*/  SEL R50, R47, R6, !P1 ;  /* 0x000000062f327207 */ /* 0x000fe40004800000 */
[----:B------:R-:W-:Y:S02]  /*11f0*/  PRMT R3, R4, 0x7610, R3 ;  /* 0x0000761004037816 */ /* 0x000fe40000000003 */
[----:B------:R-:W-:-:S07]  /*1200*/  SEL R47, R6, R47, !P1 ;  /* 0x0000002f062f7207 */ /* 0x000fce0004800000 */
.L_x_9:
[----:B------:R-:W-:-:S08]  /*1210*/  NOP ;  /* 0x0000000000007918 */ /* 0x000fd00000000000 */
[----:B------:R-:W0:Y:S02]  /*1220*/  USETMAXREG.TRY_ALLOC.CTAPOOL UP0, 0xe8 ;  /* 0x000000e8000079c8 */ /* 0x000e240008000600 */
[----:B0-----:R-:W-:-:S13]  /*1230*/  PLOP3.LUT P0, PT, PT, PT, UP0, 0x80, 0x0 ;  /* 0x000000000000781c */ /* 0x001fda0003f0f008 */
[----:B------:R-:W-:Y:S05]  /*1240*/  @!P0 BRA `(.L_x_9) ;  /* 0xfffffffc00f08947 */ /* 0x000fea000383ffff */
[----:B------:R-:W-:Y:S01]  /*1250*/  ULDC.64 UR4, c[0x0][0x598] ;  /* 0x0001660000047ab9 */ /* 0x000fe20000000a00 */
[----:B------:R-:W-:Y:S01]  /*1260*/  ULDC.64 UR38, c[0x0][0x208] ;  /* 0x0000820000267ab9 */ /* 0x000fe20000000a00 */
[----:B------:R-:W-:-:S04]  /*1270*/  ISETP.NE.U32.AND P0, PT, RZ, UR4, PT ;  /* 0x00000004ff007c0c */ /* 0x000fc8000bf05070 */
[----:B------:R-:W-:-:S13]  /*1280*/  ISETP.NE.AND.EX P0, PT, RZ, UR5, PT, P0 ;  /* 0x00000005ff007c0c */ /* 0x000fda000bf05300 */
[----:B------:R-:W-:Y:S05]  /*1290*/  @!P0 BRA `(.L_x_12) ;  /* 0x00000000001c8947 */ /* 0x000fea0003800000 */
[----:B------:R-:W0:Y:S02]  /*12a0*/  LDC.64 R4, c[0x0][0x598] ;  /* 0x00016600ff047b82 */ /* 0x000e240000000a00 */
[----:B0-----:R-:W2:Y:S02]  /*12b0*/  LDG.E.64 R4, desc[UR38][R4.64] ;  /* 0x0000002604047981 */ /* 0x001ea4000c1e1b00 */
[----:B--2---:R-:W-:-:S04]  /*12c0*/  ISETP.NE.U32.AND P0, PT, R4, RZ, PT ;  /* 0x000000ff0400720c */ /* 0x004fc80003f05070 */
[----:B------:R-:W-:-:S13]  /*12d0*/  ISETP.NE.AND.EX P0, PT, R5, RZ, PT, P0 ;  /* 0x000000ff0500720c */ /* 0x000fda0003f05300 */
[----:B------:R-:W-:Y:S05]  /*12e0*/  @!P0 BRA `(.L_x_12) ;  /* 0x0000000000088947 */ /* 0x000fea0003800000 */
[----:B------:R0:W5:Y:S01]  /*12f0*/  LD.E R42, desc[UR38][R4.64] ;  /* 0x00000026042a7980 */ /* 0x000162000c101900 */
[----:B------:R-:W-:Y:S05]  /*1300*/  BRA `(.L_x_13) ;  /* 0x0000000000247947 */ /* 0x000fea0003800000 */
.L_x_12:
[----:B------:R-:W-:Y:S02]  /*1310*/  ULDC.64 UR4, c[0x0][0x588] ;  /* 0x0001620000047ab9 */ /* 0x000fe40000000a00 */
[----:B------:R-:W-:-:S04]  /*1320*/  ISETP.NE.U32.AND P0, PT, RZ, UR4, PT ;  /* 0x00000004ff007c0c */ /* 0x000fc8000bf05070 */
[----:B------:R-:W-:-:S13]  /*1330*/  ISETP.NE.AND.EX P0, PT, RZ, UR5, PT, P0 ;  /* 0x00000005ff007c0c */ /* 0x000fda000bf05300 */
[----:B------:R-:W-:Y:S05]  /*1340*/  @!P0 BRA `(.L_x_14) ;  /* 0x00000000000c8947 */ /* 0x000fea0003800000 */
[----:B------:R-:W0:Y:S02]  /*1350*/  LDC.64 R42, c[0x0][0x588] ;  /* 0x00016200ff2a7b82 */ /* 0x000e240000000a00 */
[----:B0-----:R1:W5:Y:S01]  /*1360*/  LDG.E R42, desc[UR38][R42.64] ;  /* 0x000000262a2a7981 */ /* 0x001362000c1e1900 */
[----:B------:R-:W-:Y:S05]  /*1370*/  BRA `(.L_x_13) ;  /* 0x0000000000087947 */ /* 0x000fea0003800000 */
.L_x_14:
[----:B------:R-:W-:Y:S02]  /*1380*/  ULDC UR4, c[0x0][0x580] ;  /* 0x0001600000047ab9 */ /* 0x000fe40000000800 */
[----:B------:R-:W-:-:S07]  /*1390*/  IMAD.U32 R42, RZ, RZ, UR4 ;  /* 0x00000004ff2a7e24 */ /* 0x000fce000f8e00ff */
.L_x_13:
[----:B------:R-:W-:Y:S02]  /*13a0*/  ULDC.64 UR4, c[0x0][0x5a0] ;  /* 0x0001680000047ab9 */ /* 0x000fe40000000a00 */
[----:B------:R-:W-:-:S04]  /*13b0*/  ISETP.NE.U32.AND P0, PT, RZ, UR4, PT ;  /* 0x00000004ff007c0c */ /* 0x000fc8000bf05070 */
[----:B------:R-:W-:-:S13]  /*13c0*/  ISETP.NE.AND.EX P0, PT, RZ, UR5, PT, P0 ;  /* 0x00000005ff007c0c */ /* 0x000fda000bf05300 */
[----:B------:R-:W-:Y:S05]  /*13d0*/  @!P0 BRA `(.L_x_15) ;  /* 0x00000000001c8947 */ /* 0x000fea0003800000 */
[----:B0-----:R-:W0:Y:S02]  /*13e0*/  LDC.64 R4, c[0x0][0x5a0] ;  /* 0x00016800ff047b82 */ /* 0x001e240000000a00 */
[----:B0-----:R-:W2:Y:S02]  /*13f0*/  LDG.E.64 R4, desc[UR38][R4.64] ;  /* 0x0000002604047981 */ /* 0x001ea4000c1e1b00 */
[----:B--2---:R-:W-:-:S04]  /*1400*/  ISETP.NE.U32.AND P0, PT, R4, RZ, PT ;  /* 0x000000ff0400720c */ /* 0x004fc80003f05070 */
[----:B------:R-:W-:-:S13]  /*1410*/  ISETP.NE.AND.EX P0, PT, R5, RZ, PT, P0 ;  /* 0x000000ff0500720c */ /* 0x000fda0003f05300 */
[----:B------:R-:W-:Y:S05]  /*1420*/  @!P0 BRA `(.L_x_15) ;  /* 0x0000000000088947 */ /* 0x000fea0003800000 */
[----:B-1----:R0:W5:Y:S01]  /*1430*/  LD.E R43, desc[UR38][R4.64] ;  /* 0x00000026042b7980 */ /* 0x002162000c101900 */
[----:B------:R-:W-:Y:S05]  /*1440*/  BRA `(.L_x_16) ;  /* 0x0000000000247947 */ /* 0x000fea0003800000 */
.L_x_15:
[----:B------:R-:W-:Y:S02]  /*1450*/  ULDC.64 UR4, c[0x0][0x590] ;  /* 0x0001640000047ab9 */ /* 0x000fe40000000a00 */
[----:B------:R-:W-:-:S04]  /*1460*/  ISETP.NE.U32.AND P0, PT, RZ, UR4, PT ;  /* 0x00000004ff007c0c */ /* 0x000fc8000bf05070 */
[----:B------:R-:W-:-:S13]  /*1470*/  ISETP.NE.AND.EX P0, PT, RZ, UR5, PT, P0 ;  /* 0x00000005ff007c0c */ /* 0x000fda000bf05300 */
[----:B------:R-:W-:Y:S05]  /*1480*/  @!P0 BRA `(.L_x_17) ;  /* 0x00000000000c8947 */ /* 0x000fea0003800000 */
[----:B0-----:R-:W1:Y:S02]  /*1490*/  LDC.64 R4, c[0x0][0x590] ;  /* 0x00016400ff047b82 */ /* 0x001e640000000a00 */
[----:B-1----:R1:W5:Y:S01]  /*14a0*/  LDG.E R43, desc[UR38][R4.64] ;  /* 0x00000026042b7981 */ /* 0x002362000c1e1900 */
[----:B------:R-:W-:Y:S05]  /*14b0*/  BRA `(.L_x_16) ;  /* 0x0000000000087947 */ /* 0x000fea0003800000 */
.L_x_17:
[----:B------:R-:W-:Y:S02]  /*14c0*/  ULDC UR4, c[0x0][0x584] ;  /* 0x0001610000047ab9 */ /* 0x000fe40000000800 */
[----:B-1----:R-:W-:-:S07]  /*14d0*/  IMAD.U32 R43, RZ, RZ, UR4 ;  /* 0x00000004ff2b7e24 */ /* 0x002fce000f8e00ff */
.L_x_16:
[----:B------:R-:W-:-:S13]  /*14e0*/  LOP3.LUT P0, RZ, R3, 0xff, RZ, 0xc0, !PT ;  /* 0x000000ff03ff7812 */ /* 0x000fda000780c0ff */
[----:B------:R-:W-:Y:S05]  /*14f0*/  @!P0 EXIT ;  /* 0x000000000000894d */ /* 0x000fea0003800000 */
[----:B------:R-:W-:Y:S01]  /*1500*/  ULDC.64 UR6, c[0x0][0x288] ;  /* 0x0000a20000067ab9 */ /* 0x000fe20000000a00 */
[----:B------:R-:W-:Y:S01]  /*1510*/  SHF.R.U32.HI R3, RZ, 0x1, R0 ;  /* 0x00000001ff037819 */ /* 0x000fe20000011600 */
[----:B------:R-:W-:Y:S01]  /*1520*/  UIADD3 UR4, UR7, 0x1f, URZ ;  /* 0x0000001f07047890 */ /* 0x000fe2000fffe03f */
[----:B------:R-:W-:Y:S01]  /*1530*/  SHF.R.U32.HI R0, RZ, 0x2, R19 ;  /* 0x00000002ff007819 */ /* 0x000fe20000011613 */
[----:B01----:R-:W-:Y:S01]  /*1540*/  IMAD.U32 R5, RZ, RZ, UR6 ;  /* 0x00000006ff057e24 */ /* 0x003fe2000f8e00ff */
[----:B------:R-:W-:Y:S01]  /*1550*/  LOP3.LUT R7, R7, 0x1, RZ, 0xc0, !PT ;  /* 0x0000000107077812 */ /* 0x000fe200078ec0ff */
[----:B------:R-:W-:Y:S01]  /*1560*/  USHF.R.S32.HI UR5, URZ, 0x1f, UR4 ;  /* 0x0000001f3f057899 */ /* 0x000fe20008011404 */
[----:B------:R-:W-:Y:S01]  /*1570*/  LOP3.LUT R3, R3, 0x30, RZ, 0xc0, !PT ;  /* 0x0000003003037812 */ /* 0x000fe200078ec0ff */
[----:B------:R-:W-:Y:S01]  /*1580*/  IMAD.MOV.U32 R41, RZ, RZ, RZ ;  /* 0x000000ffff297224 */ /* 0x000fe200078e00ff */
[----:B------:R-:W-:Y:S01]  /*1590*/  LOP3.LUT R0, R0, 0x7, RZ, 0xc0, !PT ;  /* 0x0000000700007812 */ /* 0x000fe200078ec0ff */
[----:B------:R-:W-:Y:S01]  /*15a0*/  ULEA.HI UR5, UR5, UR4, URZ, 0x5 ;  /* 0x0000000405057291 */ /* 0x000fe2000f8f283f */
[----:B------:R-:W-:Y:S01]  /*15b0*/  IMAD.SHL.U32 R9, R7, 0x40, RZ ;  /* 0x0000004007097824 */ /* 0x000fe200078e00ff */
[----:B------:R-:W-:Y:S01]  /*15c0*/  LOP3.LUT R44, R19, 0x3, RZ, 0xc0, !PT ;  /* 0x00000003132c7812 */ /* 0x000fe200078ec0ff */
[----:B------:R-:W-:Y:S01]  /*15d0*/  ULDC UR4, c[0x0][0x284] ;  /* 0x0000a10000047ab9 */ /* 0x000fe20000000800 */
[----:B------:R-:W-:Y:S01]  /*15e0*/  USHF.R.S32.HI UR43, URZ, 0x5, UR5 ;  /* 0x000000053f2b7899 */ /* 0x000fe20008011405 */
[-CC-:B------:R-:W-:Y:S01]  /*15f0*/  IADD3 R4, RZ, -R3.reuse, -R0.reuse ;  /* 0x80000003ff047210 */ /* 0x180fe20007ffe800 */
[----:B------:R-:W-:Y:S01]  /*1600*/  UMOV UR40, URZ ;  /* 0x0000003f00287c82 */ /* 0x000fe20008000000 */
[----:B------:R-:W-:Y:S01]  /*1610*/  LOP3.LUT R0, R9, 0x40, R0, 0xe2, !PT ;  /* 0x0000004009007812 */ /* 0x000fe200078ee200 */
[----:B------:R-:W-:Y:S01]  /*1620*/  UISETP.LT.AND UP0, UPT, UR43, 0x1, UPT ;  /* 0x000000012b00788c */ /* 0x000fe2000bf01270 */
[----:B------:R-:W-:Y:S01]  /*1630*/  IMAD R44, R44, -0x2, R5 ;  /* 0xfffffffe2c2c7824 */ /* 0x000fe200078e0205 */
[----:B------:R-:W-:Y:S01]  /*1640*/  LOP3.LUT R55, R18, 0x1, RZ, 0xfc, !PT ;  /* 0x0000000112377812 */ /* 0x000fe200078efcff */
[----:B------:R-:W-:Y:S01]  /*1650*/  IMAD R4, R7, -0x40, R4 ;  /* 0xffffffc007047824 */ /* 0x000fe200078e0204 */
[----:B------:R-:W-:Y:S01]  /*1660*/  USEL UR44, UR43, 0x1, UP0 ;  /* 0x000000012b2c7887 */ /* 0x000fe20008000000 */
[----:B------:R-:W-:Y:S01]  /*1670*/  LOP3.LUT R40, R0, R3, RZ, 0xfc, !PT ;  /* 0x0000000300287212 */ /* 0x000fe200078efcff */
[----:B------:R-:W-:Y:S01]  /*1680*/  UMOV UR41, URZ ;  /* 0x0000003f00297c82 */ /* 0x000fe20008000000 */
[----:B------:R-:W-:Y:S01]  /*1690*/  VIADD R45, R4, UR4 ;  /* 0x00000004042d7c36 */ /* 0x000fe20008000000 */
[----:B------:R-:W-:-:S12]  /*16a0*/  UIADD3 UR44, UR43, -UR44, URZ ;  /* 0x8000002c2b2c7290 */ /* 0x000fd8000fffe03f */
.L_x_73:
[----:B------:R-:W-:Y:S01]  /*16b0*/  LOP3.LUT R0, R19, 0x80, RZ, 0xc0, !PT ;  /* 0x0000008013007812 */ /* 0x000fe200078ec0ff */
[----:B0-----:R-:W0:Y:S01]  /*16c0*/  S2UR UR7, SR_CgaCtaId ;  /* 0x00000000000779c3 */ /* 0x001e220000008800 */
[----:B------:R-:W-:Y:S02]  /*16d0*/  UMOV UR6, 0x400 ;  /* 0x0000040000067882 */ /* 0x000fe40000000000 */
[----:B------:R-:W-:-:S06]  /*16e0*/  SHF.R.U32.HI R0, RZ, 0x7, R0 ;  /* 0x00000007ff007819 */ /* 0x000fcc0000011600 */
[----:B-1----:R-:W1:Y:S01]  /*16f0*/  SHFL.IDX PT, R0, R0, RZ, 0x1f ;  /* 0x00001fff00007589 */ /* 0x002e6200000e0000 */
[----:B0-----:R-:W-:Y:S01]  /*1700*/  ULEA UR46, UR7, UR6, 0x18 ;  /* 0x00000006072e7291 */ /* 0x001fe2000f8ec03f */
[----:B-1----:R-:W-:-:S13]  /*1710*/  R2UR UR4, R0 ;  /* 0x00000000000472ca */ /* 0x002fda00000e0000 */
[----:B------:R-:W-:-:S04]  /*1720*/  ULEA.HI UR5, UR4, UR4, URZ, 0x1 ;  /* 0x0000000404057291 */ /* 0x000fc8000f8f083f */
[----:B------:R-:W-:-:S04]  /*1730*/  ULOP3.LUT UR5, UR5, 0x1ffffe, URZ, 0xc0, !UPT ;  /* 0x001ffffe05057892 */ /* 0x000fc8000f8ec03f */
[----:B------:R-:W-:-:S03]  /*1740*/  UIADD3 UR5, UR4, -UR5, URZ ;  /* 0x8000000504057290 */ /* 0x000fc6000fffe03f */
[----:B------:R-:W-:Y:S01]  /*1750*/  ULDC UR4, c[0x0][0x28c] ;  /* 0x0000a30000047ab9 */ /* 0x000fe20000000800 */
[----:B------:R-:W-:Y:S01]  /*1760*/  ULEA UR5, UR5, UR46, 0xb ;  /* 0x0000002e05057291 */ /* 0x000fe2000f8e583f */
[----:B------:R-:W-:-:S03]  /*1770*/  ISETP.LT.AND P0, PT, RZ, UR4, PT ;  /* 0x00000004ff007c0c */ /* 0x000fc6000bf01270 */
[----:B------:R-:W-:-:S04]  /*1780*/  UIADD3 UR5, UR5, 0x280, URZ ;  /* 0x0000028005057890 */ /* 0x000fc8000fffe03f */
[----:B------:R-:W-:-:S04]  /*1790*/  USHF.R.U32.HI UR5, URZ, 0x4, UR5 ;  /* 0x000000043f057899 */ /* 0x000fc80008011605 */
[----:B------:R-:W-:-:S04]  /*17a0*/  ULOP3.LUT UR5, UR5, 0x3fff, URZ, 0xc0, !UPT ;  /* 0x00003fff05057892 */ /* 0x000fc8000f8ec03f */
[----:B------:R-:W-:Y:S01]  /*17b0*/  ULOP3.LUT UR45, UR5, 0x10000, URZ, 0xfc, !UPT ;  /* 0x00010000052d7892 */ /* 0x000fe2000f8efc3f */
[----:B------:R-:W-:Y:S11]  /*17c0*/  @P0 BRA `(.L_x_18) ;  /* 0x0000000000400947 */ /* 0x000ff60003800000 */
[----:B------:R-:W-:Y:S01]  /*17d0*/  MOV R0, 0x0 ;  /* 0x0000000000007802 */ /* 0x000fe20000000f00 */
[----:B------:R-:W-:Y:S01]  /*17e0*/  ULDC.64 UR4, c[0x4][0x68] ;  /* 0x01001a0000047ab9 */ /* 0x000fe20000000a00 */
[----:B------:R-:W-:Y:S01]  /*17f0*/  ULDC.64 UR6, c[0x4][0x8] ;  /* 0x0100020000067ab9 */ /* 0x000fe20000000a00 */
[----:B------:R-:W-:Y:S01]  /*1800*/  IMAD.U32 R4, RZ, RZ, UR4 ;  /* 0x00000004ff047e24 */ /* 0x000fe2000f8e00ff */
[----:B------:R0:W1:Y:S01]  /*1810*/  LDC.64 R14, c[0x4][R0] ;  /* 0x01000000000e7b82 */ /* 0x0000620000000a00 */
[----:B------:R-:W-:Y:S01]  /*1820*/  IMAD.U32 R5, RZ, RZ, UR5 ;  /* 0x00000005ff057e24 */ /* 0x000fe2000f8e00ff */
[----:B------:R-:W-:Y:S01]  /*1830*/  ULDC.64 UR4, c[0x4][0x70] ;  /* 0x01001c0000047ab9 */ /* 0x000fe20000000a00 */
[----:B------:R-:W-:Y:S02]  /*1840*/  IMAD.U32 R10, RZ, RZ, UR6 ;  /* 0x00000006ff0a7e24 */ /* 0x000fe4000f8e00ff */
[----:B------:R-:W-:Y:S02]  /*1850*/  IMAD.U32 R6, RZ, RZ, UR4 ;  /* 0x00000004ff067e24 */ /* 0x000fe4000f8e00ff */
[----:B------:R-:W-:-:S02]  /*1860*/  IMAD.U32 R7, RZ, RZ, UR5 ;  /* 0x00000005ff077e24 */ /* 0x000fc4000f8e00ff */
[----:B------:R-:W-:Y:S02]  /*1870*/  IMAD.U32 R11, RZ, RZ, UR7 ;  /* 0x00000007ff0b7e24 */ /* 0x000fe4000f8e00ff */
[----:B------:R-:W-:Y:S02]  /*1880*/  IMAD.MOV.U32 R8, RZ, RZ, 0x1e1 ;  /* 0x000001e1ff087424 */ /* 0x000fe400078e00ff */
[----:B------:R-:W-:Y:S02]  /*1890*/  IMAD.MOV.U32 R12, RZ, RZ, 0x1 ;  /* 0x00000001ff0c7424 */ /* 0x000fe400078e00ff */
[----:B0-----:R-:W-:-:S07]  /*18a0*/  IMAD.MOV.U32 R13, RZ, RZ, RZ ;  /* 0x000000ffff0d7224 */ /* 0x001fce00078e00ff */
[----:B------:R-:W-:-:S07]  /*18b0*/  LEPC R20, `(.L_x_18) ;  /* 0x000000001014794e */ /* 0x000fce0000000000 */
[----:B-1---5:R-:W-:Y:S05]  /*18c0*/  CALL.ABS.NOINC R14 ;  /* 0x000000000e007343 */ /* 0x022fea0003c00000 */
.L_x_18:
[----:B------:R-:W-:-:S13]  /*18d0*/  ISETP.NE.AND P0, PT, R55, 0x3, PT ;  /* 0x000000033700780c */ /* 0x000fda0003f05270 */
[----:B------:R-:W-:Y:S05]  /*18e0*/  @!P0 BRA `(.L_x_19) ;  /* 0x0000000000048947 */ /* 0x000fea0003800000 */
[----:B------:R-:W-:Y:S01]  /*18f0*/  BPT.TRAP 0x1 ;  /* 0x000000040000795c */ /* 0x000fe20000300000 */
.L_x_19:
[----:B------:R-:W-:Y:S02]  /*1900*/  IMAD.U32 R3, RZ, RZ, UR41 ;  /* 0x00000029ff037e24 */ /* 0x000fe4000f8e00ff */
[----:B------:R-:W-:-:S03]  /*1910*/  IMAD.U32 R0, RZ, RZ, UR40 ;  /* 0x00000028ff007e24 */ /* 0x000fc6000f8e00ff */
[----:B------:R-:W-:Y:S02]  /*1920*/  LEA R3, R3, UR46, 0x3 ;  /* 0x0000002e03037c11 */ /* 0x000fe4000f8e18ff */
[----:B------:R-:W-:-:S04]  /*1930*/  SHF.L.U32 R0, R0, 0x1f, RZ ;  /* 0x0000001f00007819 */ /* 0x000fc800000006ff */
[----:B------:R0:W1:Y:S01]  /*1940*/  SYNCS.PHASECHK.TRANS64.TRYWAIT P1, [R3+URZ], R0 ;  /* 0x00000000030075a7 */ /* 0x000062000802017f */
[----:B------:R-:W-:Y:S05]  /*1950*/  @!P0 BRA `(.L_x_20) ;  /* 0x0000000000048947 */ /* 0x000fea0003800000 */
[----:B------:R-:W-:Y:S01]  /*1960*/  BPT.TRAP 0x1 ;  /* 0x000000040000795c */ /* 0x000fe20000300000 */
.L_x_20:
[----:B------:R-:W-:-:S05]  /*1970*/  IMAD.U32 R4, RZ, RZ, UR44 ;  /* 0x0000002cff047e24 */ /* 0x000fca000f8e00ff */
[----:B------:R-:W-:Y:S01]  /*1980*/  ISETP.GE.AND P2, PT, R4, 0x1, PT ;  /* 0x000000010400780c */ /* 0x000fe20003f46270 */
[----:B-1----:R-:W-:-:S12]  /*1990*/  @P1 BRA `(.L_x_21) ;  /* 0x0000000000081947 */ /* 0x002fd80003800000 */
[----:B------:R-:W1:Y:S02]  /*19a0*/  SYNCS.PHASECHK.TRANS64.TRYWAIT P1, [R3+URZ], R0 ;  /* 0x00000000030075a7 */ /* 0x000e64000802017f */
[----:B-1----:R-:W-:Y:S05]  /*19b0*/  @!P1 BRA `(.L_x_22) ;  /* 0x0000004000189947 */ /* 0x002fea0003800000 */
.L_x_21:
[----:B------:R-:W-:Y:S05]  /*19c0*/  WARPSYNC.ALL ;  /* 0x0000000000007948 */ /* 0x000fea0003800000 */
[----:B------:R-:W-:Y:S01]  /*19d0*/  UIADD3 UR4, UR46, 0x34280, URZ ;  /* 0x000342802e047890 */ /* 0x000fe2000fffe03f */
[----:B------:R-:W-:Y:S01]  /*19e0*/  WARPGROUP.ARRIVE ;  /* 0x00000000000079c5 */ /* 0x000fe20000000000 */
[----:B------:R-:W-:Y:S01]  /*19f0*/  UMOV UR5, 0xc0000010 ;  /* 0xc000001000057882 */ /* 0x000fe20000000000 */
[----:B------:R-:W-:Y:S01]  /*1a00*/  UMOV UR7, 0xc0000010 ;  /* 0xc000001000077882 */ /* 0x000fe20000000000 */
[----:B------:R-:W-:-:S04]  /*1a10*/  USHF.R.U32.HI UR4, URZ, 0x4, UR4 ;  /* 0x000000043f047899 */ /* 0x000fc80008011604 */
[----:B------:R-:W-:-:S04]  /*1a20*/  ULOP3.LUT UR4, UR4, 0x3fff, URZ, 0xc0, !UPT ;  /* 0x00003fff04047892 */ /* 0x000fc8000f8ec03f */
[----:B------:R-:W-:Y:S02]  /*1a30*/  ULOP3.LUT UR10, UR4, 0x10000, URZ, 0xfc, !UPT ;  /* 0x00010000040a7892 */ /* 0x000fe4000f8efc3f */
[----:B------:R-:W-:Y:S02]  /*1a40*/  ULEA UR4, UR41, UR45, 0x9 ;  /* 0x0000002d29047291 */ /* 0x000fe4000f8e483f */
[----:B------:R-:W-:Y:S02]  /*1a50*/  ULEA UR6, UR41, UR10, 0x5 ;  /* 0x0000000a29067291 */ /* 0x000fe4000f8e283f */
[----:B------:R-:W-:-:S07]  /*1a60*/  UIADD3 UR8, UR4, 0x100, URZ ;  /* 0x0000010004087890 */ /* 0x000fce000fffe03f */
[----:B------:R-:W-:Y:S01]  /*1a70*/  IGMMA.64x16x32.S8.S8 R32, gdesc[UR4], RZ, !UPT, gsb0 ;  /* 0x00600000042079f1 */ /* 0x000fe2000c0410ff */
[----:B------:R-:W-:Y:S01]  /*1a80*/  UMOV UR4, UR8 ;  /* 0x0000000800047c82 */ /* 0x000fe20008000000 */
[----:B------:R-:W-:Y:S01]  /*1a90*/  UMOV UR5, 0xc0000010 ;  /* 0xc000001000057882 */ /* 0x000fe20000000000 */
[----:B------:R-:W-:Y:S02]  /*1aa0*/  WARPGROUP.DEPBAR.LE gsb0, 0x0 ;  /* 0x00008000000079c5 */ /* 0x000fe40000010000 */
[----:B------:R-:W-:-:S06]  /*1ab0*/  WARPGROUP.ARRIVE ;  /* 0x00000000000079c5 */ /* 0x000fcc0000000000 */
[----:B------:R-:W-:Y:S03]  /*1ac0*/  IGMMA.64x16x32.S8.S8 R24, gdesc[UR4], RZ, !UPT, gsb0 ;  /* 0x00600000041879f1 */ /* 0x000fe6000c0410ff */
[----:B------:R-:W-:Y:S02]  /*1ad0*/  WARPGROUP.DEPBAR.LE gsb0, 0x0 ;  /* 0x00008000000079c5 */ /* 0x000fe40000010000 */
[----:B------:R-:W-:Y:S05]  /*1ae0*/  @!P2 BRA `(.L_x_23) ;  /* 0x0000000000dca947 */ /* 0x000fea0003800000 */
[----:B------:R-:W-:Y:S01]  /*1af0*/  UIADD3 UR4, UR41, 0x1, URZ ;  /* 0x0000000129047890 */ /* 0x000fe2000fffe03f */
[----:B01----:R-:W-:Y:S02]  /*1b00*/  IMAD.U32 R0, RZ, RZ, UR44 ;  /* 0x0000002cff007e24 */ /* 0x003fe4000f8e00ff */
[----:B------:R-:W-:Y:S01]  /*1b10*/  IMAD.U32 R3, RZ, RZ, UR41 ;  /* 0x00000029ff037e24 */ /* 0x000fe2000f8e00ff */
[----:B------:R-:W-:-:S04]  /*1b20*/  UISETP.NE.AND UP0, UPT, UR4, 0x1a, UPT ;  /* 0x0000001a0400788c */ /* 0x000fc8000bf05270 */
[----:B------:R-:W-:Y:S02]  /*1b30*/  USEL UR5, URZ, 0x1, UP0 ;  /* 0x000000013f057887 */ /* 0x000fe40008000000 */
[----:B------:R-:W-:Y:S02]  /*1b40*/  USEL UR8, UR4, URZ, UP0 ;  /* 0x0000003f04087287 */ /* 0x000fe40008000000 */
[----:B------:R-:W-:-:S06]  /*1b50*/  ULOP3.LUT UR5, UR40, UR5, URZ, 0x3c, !UPT ;  /* 0x0000000528057292 */ /* 0x000fcc000f8e3c3f */
[----:B------:R-:W-:-:S07]  /*1b60*/  IMAD.U32 R6, RZ, RZ, UR5 ;  /* 0x00000005ff067e24 */ /* 0x000fce000f8e00ff */
.L_x_30:
[----:B------:R-:W-:Y:S05]  /*1b70*/  @!P0 BRA `(.L_x_24) ;  /* 0x0000000000048947 */ /* 0x000fea0003800000 */
[----:B------:R-:W-:Y:S01]  /*1b80*/  BPT.TRAP 0x1 ;  /* 0x000000040000795c */ /* 0x000fe20000300000 */
.L_x_24:
[----:B------:R-:W0:Y:S01]  /*1b90*/  S2UR UR5, SR_CgaCtaId ;  /* 0x00000000000579c3 */ /* 0x000e220000008800 */
[----:B------:R-:W-:Y:S01]  /*1ba0*/  UMOV UR4, 0x400 ;  /* 0x0000040000047882 */ /* 0x000fe20000000000 */
[----:B------:R-:W-:Y:S01]  /*1bb0*/  SHF.L.U32 R4, R6, 0x1f, RZ ;  /* 0x0000001f06047819 */ /* 0x000fe200000006ff */
[----:B0-----:R-:W-:-:S04]  /*1bc0*/  ULEA UR11, UR5, UR4, 0x18 ;  /* 0x00000004050b7291 */ /* 0x001fc8000f8ec03f */
[----:B------:R-:W-:-:S09]  /*1bd0*/  ULEA UR4, UR8, UR11, 0x3 ;  /* 0x0000000b08047291 */ /* 0x000fd2000f8e183f */
[----:B------:R0:W1:Y:S01]  /*1be0*/  SYNCS.PHASECHK.TRANS64.TRYWAIT P1, [UR4], R4 ;  /* 0x00000004ff0075a7 */ /* 0x0000620008020144 */
[----:B------:R-:W-:Y:S05]  /*1bf0*/  @!P0 BRA `(.L_x_25) ;  /* 0x0000000000048947 */ /* 0x000fea0003800000 */
[----:B------:R-:W-:Y:S01]  /*1c00*/  BPT.TRAP 0x1 ;  /* 0x000000040000795c */ /* 0x000fe20000300000 */
.L_x_25:
[----:B-1----:R-:W-:Y:S05]  /*1c10*/  @P1 BRA `(.L_x_26) ;  /* 0x0000000000081947 */ /* 0x002fea0003800000 */
[----:B------:R-:W1:Y:S02]  /*1c20*/  SYNCS.PHASECHK.TRANS64.TRYWAIT P1, [UR4], R4 ;  /* 0x00000004ff0075a7 */ /* 0x000e640008020144 */
[----:B-1----:R-:W-:Y:S05]  /*1c30*/  @!P1 BRA `(.L_x_27) ;  /* 0x0000003c008c9947 */ /* 0x002fea0003800000 */
.L_x_26:
[----:B------:R-:W-:Y:S01]  /*1c40*/  ULEA UR6, UR8, UR10, 0x5 ;  /* 0x0000000a08067291 */ /* 0x000fe2000f8e283f */
[----:B------:R-:W-:Y:S01]  /*1c50*/  WARPGROUP.ARRIVE ;  /* 0x00000000000079c5 */ /* 0x000fe20000000000 */
[----:B------:R-:W-:Y:S01]  /*1c60*/  ULEA UR4, UR8, UR45, 0x9 ;  /* 0x0000002d08047291 */ /* 0x000fe2000f8e483f */
[----:B------:R-:W-:Y:S01]  /*1c70*/  UMOV UR7, 0xc0000010 ;  /* 0xc000001000077882 */ /* 0x000fe20000000000 */
[----:B------:R-:W-:Y:S02]  /*1c80*/  UMOV UR5, 0xc0000010 ;  /* 0xc000001000057882 */ /* 0x000fe40000000000 */
[----:B------:R-:W-:-:S05]  /*1c90*/  UIADD3 UR9, UR4, 0x100, URZ ;  /* 0x0000010004097890 */ /* 0x000fca000fffe03f */
[----:B------:R-:W-:Y:S01]  /*1ca0*/  IGMMA.64x16x32.S8.S8 R32, gdesc[UR4], R32, gsb0 ;  /* 0x00600000042079f1 */ /* 0x000fe20008041020 */
[----:B------:R-:W-:Y:S01]  /*1cb0*/  UMOV UR5, 0xc0000010 ;  /* 0xc000001000057882 */ /* 0x000fe20000000000 */
[----:B------:R-:W-:Y:S01]  /*1cc0*/  UMOV UR4, UR9 ;  /* 0x0000000900047c82 */ /* 0x000fe20008000000 */
[----:B------:R-:W-:Y:S02]  /*1cd0*/  WARPGROUP.DEPBAR.LE gsb0, 0x0 ;  /* 0x00008000000079c5 */ /* 0x000fe40000010000 */
[----:B------:R-:W-:-:S06]  /*1ce0*/  WARPGROUP.ARRIVE ;  /* 0x00000000000079c5 */ /* 0x000fcc0000000000 */
[----:B------:R-:W-:Y:S03]  /*1cf0*/  IGMMA.64x16x32.S8.S8 R24, gdesc[UR4], R24, gsb0 ;  /* 0x00600000041879f1 */ /* 0x000fe60008041018 */
[----:B------:R-:W-:Y:S02]  /*1d00*/  WARPGROUP.DEPBAR.LE gsb0, 0x0 ;  /* 0x00008000000079c5 */ /* 0x000fe40000010000 */
[----:B------:R-:W-:Y:S05]  /*1d10*/  @!P0 BRA `(.L_x_28) ;  /* 0x0000000000048947 */ /* 0x000fea0003800000 */
[----:B------:R-:W-:Y:S01]  /*1d20*/  BPT.TRAP 0x1 ;  /* 0x000000040000795c */ /* 0x000fe20000300000 */
.L_x_28:
[----:B------:R-:W-:-:S13]  /*1d30*/  ISETP.NE.AND P1, PT, R23, RZ, PT ;  /* 0x000000ff1700720c */ /* 0x000fda0003f25270 */
[----:B01----:R-:W-:-:S05]  /*1d40*/  @P1 LEA R4, R3, UR11, 0x3 ;  /* 0x0000000b03041c11 */ /* 0x003fca000f8e18ff */
[----:B------:R-:W-:-:S05]  /*1d50*/  @P1 VIADD R5, R4, 0xd0 ;  /* 0x000000d004051836 */ /* 0x000fca0000000000 */
[----:B------:R-:W-:-:S04]  /*1d60*/  @P1 PRMT R5, R22, 0x654, R5 ;  /* 0x0000065416051816 */ /* 0x000fc80000000005 */
[----:B------:R0:W-:Y:S01]  /*1d70*/  @P1 SYNCS.ARRIVE.TRANS64.RED.A1T0 RZ, [R5+URZ], RZ ;  /* 0x000000ff05ff19a7 */ /* 0x0001e2000810043f */
[----:B------:R-:W-:-:S13]  /*1d80*/  ISETP.GT.U32.AND P1, PT, R18, 0x1, PT ;  /* 0x000000011200780c */ /* 0x000fda0003f24070 */
[----:B0-----:R-:W-:Y:S05]  /*1d90*/  @P1 BRA `(.L_x_29) ;  /* 0x0000000000041947 */ /* 0x001fea0003800000 */
[----:B------:R-:W-:Y:S01]  /*1da0*/  BPT.TRAP 0x1 ;  /* 0x000000040000795c */ /* 0x000fe20000300000 */
.L_x_29:
[----:B------:R-:W-:Y:S01]  /*1db0*/  UIADD3 UR8, UR8, 0x1, URZ ;  /* 0x0000000108087890 */ /* 0x000fe2000fffe03f */
[C---:B------:R-:W-:Y:S01]  /*1dc0*/  ISETP.GT.AND P2, PT, R0.reuse, 0x1, PT ;  /* 0x000000010000780c */ /* 0x040fe20003f44270 */
[----:B------:R-:W-:Y:S02]  /*1dd0*/  VIADD R3, R3, 0x1 ;  /* 0x0000000103037836 */ /* 0x000fe40000000000 */
[----:B------:R-:W-:Y:S01]  /*1de0*/  UISETP.NE.AND UP0, UPT, UR8, 0x1a, UPT ;  /* 0x0000001a0800788c */ /* 0x000fe2000bf05270 */
[----:B------:R-:W-:Y:S02]  /*1df0*/  VIADD R0, R0, 0xffffffff ;  /* 0xffffffff00007836 */ /* 0x000fe40000000000 */
[C---:B------:R-:W-:Y:S01]  /*1e00*/  ISETP.NE.AND P1, PT, R3.reuse, 0x1a, PT ;  /* 0x0000001a0300780c */ /* 0x040fe20003f25270 */
[----:B------:R-:W-:Y:S02]  /*1e10*/  USEL UR4, URZ, 0x1, UP0 ;  /* 0x000000013f047887 */ /* 0x000fe40008000000 */
[----:B------:R-:W-:Y:S01]  /*1e20*/  USEL UR8, UR8, URZ, UP0 ;  /* 0x0000003f08087287 */ /* 0x000fe20008000000 */
[----:B------:R-:W-:-:S03]  /*1e30*/  SEL R3, R3, RZ, P1 ;  /* 0x000000ff03037207 */ /* 0x000fc60000800000 */
[----:B------:R-:W-:Y:S01]  /*1e40*/  LOP3.LUT R6, R6, UR4, RZ, 0x3c, !PT ;  /* 0x0000000406067c12 */ /* 0x000fe2000f8e3cff */
[----:B------:R-:W-:Y:S07]  /*1e50*/  @P2 BRA `(.L_x_30) ;  /* 0xfffffffc00442947 */ /* 0x000fee000383ffff */
.L_x_23:
[----:B01----:R-:W0:Y:S02]  /*1e60*/  LDC R0, c[0x0][0x28c] ;  /* 0x0000a300ff007b82 */ /* 0x003e240000000800 */
[----:B0-----:R-:W-:-:S13]  /*1e70*/  ISETP.GE.AND P1, PT, R0, 0x1, PT ;  /* 0x000000010000780c */ /* 0x001fda0003f26270 */
[----:B------:R-:W-:Y:S05]  /*1e80*/  @!P1 BRA `(.L_x_31) ;  /* 0x0000000000549947 */ /* 0x000fea0003800000 */
[----:B------:R-:W-:Y:S05]  /*1e90*/  @!P0 BRA `(.L_x_32) ;  /* 0x0000000000048947 */ /* 0x000fea0003800000 */
[----:B------:R-:W-:Y:S01]  /*1ea0*/  BPT.TRAP 0x1 ;  /* 0x000000040000795c */ /* 0x000fe20000300000 */
.L_x_32:
[----:B------:R-:W-:Y:S01]  /*1eb0*/  ISETP.NE.AND P0, PT, R23, RZ, PT ;  /* 0x000000ff1700720c */ /* 0x000fe20003f05270 */
[----:B------:R-:W-:Y:S01]  /*1ec0*/  BSSY B0, `(.L_x_33) ;  /* 0x000000f000007945 */ /* 0x000fe20003800000 */
[----:B------:R-:W-:-:S11]  /*1ed0*/  ISETP.GT.U32.AND P1, PT, R18, 0x1, PT ;  /* 0x000000011200780c */ /* 0x000fd60003f24070 */
[----:B------:R-:W-:Y:S05]  /*1ee0*/  @!P0 BRA `(.L_x_34) ;  /* 0x0000000000308947 */ /* 0x000fea0003800000 */
[----:B------:R-:W0:Y:S01]  /*1ef0*/  S2UR UR7, SR_CgaCtaId ;  /* 0x00000000000779c3 */ /* 0x000e220000008800 */
[----:B------:R-:W-:-:S04]  /*1f00*/  UIADD3 UR6, UR44, UR41, URZ ;  /* 0x000000292c067290 */ /* 0x000fc8000fffe03f */
[----:B------:R-:W-:-:S04]  /*1f10*/  UIMAD.WIDE.U32 UR4, UR6, 0x4ec4ec4f, URZ ;  /* 0x4ec4ec4f060478a5 */ /* 0x000fc8000f8e003f */
[----:B------:R-:W-:-:S03]  /*1f20*/  USHF.R.U32.HI UR4, URZ, 0x3, UR5 ;  /* 0x000000033f047899 */ /* 0x000fc60008011605 */
[----:B------:R-:W-:Y:S01]  /*1f30*/  UMOV UR5, 0x400 ;  /* 0x0000040000057882 */ /* 0x000fe20000000000 */
[----:B------:R-:W-:Y:S02]  /*1f40*/  UIMAD UR6, UR4, -0x1a, UR6 ;  /* 0xffffffe6040678a4 */ /* 0x000fe4000f8e0206 */
[----:B0-----:R-:W-:-:S04]  /*1f50*/  ULEA UR5, UR7, UR5, 0x18 ;  /* 0x0000000507057291 */ /* 0x001fc8000f8ec03f */
[----:B------:R-:W-:-:S04]  /*1f60*/  ULEA UR6, UR6, UR5, 0x3 ;  /* 0x0000000506067291 */ /* 0x000fc8000f8e183f */
[----:B------:R-:W-:-:S06]  /*1f70*/  UIADD3 UR6, UR6, 0xd0, URZ ;  /* 0x000000d006067890 */ /* 0x000fcc000fffe03f */
[----:B------:R-:W-:-:S05]  /*1f80*/  IMAD.U32 R3, RZ, RZ, UR6 ;  /* 0x00000006ff037e24 */ /* 0x000fca000f8e00ff */
[----:B------:R-:W-:-:S04]  /*1f90*/  PRMT R0, R22, 0x654, R3 ;  /* 0x0000065416007816 */ /* 0x000fc80000000003 */
[----:B------:R0:W-:Y:S03]  /*1fa0*/  SYNCS.ARRIVE.TRANS64.RED.A1T0 RZ, [R0+URZ], RZ ;  /* 0x000000ff00ff79a7 */ /* 0x0001e6000810043f */
.L_x_34:
[----:B------:R-:W-:Y:S05]  /*1fb0*/  BSYNC B0 ;  /* 0x0000000000007941 */ /* 0x000fea0003800000 */
.L_x_33:
[----:B------:R-:W-:Y:S05]  /*1fc0*/  @P1 BRA `(.L_x_31) ;  /* 0x0000000000041947 */ /* 0x000fea0003800000 */
[----:B------:R-:W-:Y:S01]  /*1fd0*/  BPT.TRAP 0x1 ;  /* 0x000000040000795c */ /* 0x000fe20000300000 */
.L_x_31:
[----:B------:R-:W-:Y:S01]  /*1fe0*/  IMAD.SHL.U32 R3, R50, 0x10, RZ ;  /* 0x0000001032037824 */ /* 0x000fe200078e00ff */
[----:B------:R-:W-:Y:S01]  /*1ff0*/  UIADD3 UR41, UR43, UR41, URZ ;  /* 0x000000292b297290 */ /* 0x000fe2000fffe03f */
[----:B0-----:R-:W-:Y:S01]  /*2000*/  IMAD.SHL.U32 R0, R19, 0x2, RZ ;  /* 0x0000000213007824 */ /* 0x001fe200078e00ff */
[----:B------:R-:W-:Y:S01]  /*2010*/  ULDC UR7, c[0x0][0x288] ;  /* 0x0000a20000077ab9 */ /* 0x000fe20000000800 */
[----:B------:R-:W-:Y:S01]  /*2020*/  IMAD.SHL.U32 R10, R47, 0x100, RZ ;  /* 0x000001002f0a7824 */ /* 0x000fe200078e00ff */
[----:B------:R-:W-:Y:S01]  /*2030*/  UISETP.GT.U32.AND UP0, UPT, UR41, 0x19, UPT ;  /* 0x000000192900788c */ /* 0x000fe2000bf04070 */
[C---:B------:R-:W-:Y:S01]  /*2040*/  ISETP.GE.AND P0, PT, R3.reuse, UR7, PT ;  /* 0x0000000703007c0c */ /* 0x040fe2000bf06270 */
[----:B------:R-:W-:Y:S01]  /*2050*/  ULDC UR10, c[0x0][0x284] ;  /* 0x0000a100000a7ab9 */ /* 0x000fe20000000800 */
[----:B------:R-:W-:Y:S01]  /*2060*/  LOP3.LUT R11, R0, 0x6, RZ, 0xc0, !PT ;  /* 0x00000006000b7812 */ /* 0x000fe200078ec0ff */
[----:B------:R-:W-:Y:S01]  /*2070*/  UISETP.LT.U32.AND UP0, UPT, UR43, 0x1a, UP0 ;  /* 0x0000001a2b00788c */ /* 0x000fe20008701070 */
[----:B------:R-:W-:Y:S01]  /*2080*/  ISETP.GE.OR P0, PT, R10, UR10, P0 ;  /* 0x0000000a0a007c0c */ /* 0x000fe20008706670 */
[----:B------:R-:W-:Y:S01]  /*2090*/  UISETP.GE.U32.AND UP1, UPT, UR43, 0x1a, UPT ;  /* 0x0000001a2b00788c */ /* 0x000fe2000bf26070 */
[----:B------:R-:W-:Y:S01]  /*20a0*/  SHF.R.S32.HI R12, RZ, 0x1f, R51 ;  /* 0x0000001fff0c7819 */ /* 0x000fe20000011433 */
[----:B------:R-:W-:Y:S01]  /*20b0*/  UIMAD.WIDE.U32 UR4, UR41, 0x4ec4ec4f, URZ ;  /* 0x4ec4ec4f290478a5 */ /* 0x000fe2000f8e003f */
[----:B------:R-:W-:Y:S01]  /*20c0*/  LOP3.LUT R4, R3, R11, RZ, 0xfc, !PT ;  /* 0x0000000b03047212 */ /* 0x000fe200078efcff */
[----:B------:R-:W-:Y:S01]  /*20d0*/  USEL UR6, URZ, 0x1, !UP0 ;  /* 0x000000013f067887 */ /* 0x000fe2000c000000 */
[----:B------:R-:W-:-:S02]  /*20e0*/  ULDC.64 UR8, c[0x0][0x5d0] ;  /* 0x0001740000087ab9 */ /* 0x000fc40000000a00 */
[----:B------:R-:W-:Y:S01]  /*20f0*/  SHF.R.S32.HI R5, RZ, 0x1f, R4 ;  /* 0x0000001fff057819 */ /* 0x000fe20000011404 */
[----:B------:R-:W-:Y:S01]  /*2100*/  IMAD R0, R12, UR8, RZ ;  /* 0x000000080c007c24 */ /* 0x000fe2000f8e02ff */
[----:B------:R-:W-:Y:S02]  /*2110*/  USHF.R.U32.HI UR4, URZ, 0x3, UR5 ;  /* 0x000000033f047899 */ /* 0x000fe40008011605 */
[----:B------:R-:W-:Y:S01]  /*2120*/  ULOP3.LUT UR40, UR40, UR6, URZ, 0x3c, !UPT ;  /* 0x0000000628287292 */ /* 0x000fe2000f8e3c3f */
[C---:B------:R-:W-:Y:S01]  /*2130*/  IMAD R7, R51.reuse, UR9, R0 ;  /* 0x0000000933077c24 */ /* 0x040fe2000f8e0200 */
[----:B------:R-:W-:Y:S01]  /*2140*/  UIMAD UR41, UR4, -0x1a, UR41 ;  /* 0xffffffe6042978a4 */ /* 0x000fe2000f8e0229 */
[----:B------:R-:W-:Y:S01]  /*2150*/  IMAD.WIDE.U32 R4, R51, UR8, R4 ;  /* 0x0000000833047c25 */ /* 0x000fe2000f8e0004 */
[----:B------:R-:W-:-:S03]  /*2160*/  @UP1 ULOP3.LUT UR40, UR40, 0x1, UR4, 0x78, !UPT ;  /* 0x0000000128281892 */ /* 0x000fc6000f8e7804 */
[----:B------:R-:W-:Y:S02]  /*2170*/  IMAD.IADD R5, R5, 0x1, R7 ;  /* 0x0000000105057824 */ /* 0x000fe400078e0207 */
[----:B------:R-:W-:Y:S01]  /*2180*/  IMAD.MOV.U32 R0, RZ, RZ, -0x1 ;  /* 0xffffffffff007424 */ /* 0x000fe200078e00ff */
[----:B------:R-:W-:Y:S06]  /*2190*/  @P0 BRA `(.L_x_35) ;  /* 0x00000010000c0947 */ /* 0x000fec0003800000 */
[----:B------:R-:W0:Y:S01]  /*21a0*/  LDC.64 R14, c[0x0][0x5c8] ;  /* 0x00017200ff0e7b82 */ /* 0x000e220000000a00 */
[----:B------:R-:W-:Y:S01]  /*21b0*/  IMAD.WIDE R8, R47, 0x100, R40 ;  /* 0x000001002f087825 */ /* 0x000fe200078e0228 */
[----:B------:R-:W-:Y:S01]  /*21c0*/  ULDC.64 UR4, c[0x0][0x5c0] ;  /* 0x0001700000047ab9 */ /* 0x000fe20000000a00 */
[----:B------:R-:W-:Y:S02]  /*21d0*/  BSSY B0, `(.L_x_35) ;  /* 0x00000ff000007945 */ /* 0x000fe40003800000 */
[----:B------:R-:W-:Y:S02]  /*21e0*/  IMAD.IADD R60, R45, 0x1, -R10 ;  /* 0x000000012d3c7824 */ /* 0x000fe400078e0a0a */
[----:B------:R-:W-:Y:S02]  /*21f0*/  IMAD.IADD R61, R44, 0x1, -R3 ;  /* 0x000000012c3d7824 */ /* 0x000fe400078e0a03 */
[-C--:B0-----:R-:W-:Y:S02]  /*2200*/  IMAD R6, R9, R14.reuse, RZ ;  /* 0x0000000e09067224 */ /* 0x081fe400078e02ff */
[----:B------:R-:W-:-:S04]  /*2210*/  IMAD.WIDE.U32 R4, R8, R14, R4 ;  /* 0x0000000e08047225 */ /* 0x000fc800078e0004 */
[----:B------:R-:W-:Y:S01]  /*2220*/  IMAD R7, R8, R15, R6 ;  /* 0x0000000f08077224 */ /* 0x000fe200078e0206 */
[----:B------:R-:W-:Y:S01]  /*2230*/  IADD3 R20, P0, R4, UR4, RZ ;  /* 0x0000000404147c10 */ /* 0x000fe2000ff1e0ff */
[C---:B------:R-:W-:Y:S02]  /*2240*/  IMAD.SHL.U32 R13, R14.reuse, 0x8, RZ ;  /* 0x000000080e0d7824 */ /* 0x040fe400078e00ff */
[----:B------:R-:W-:Y:S01]  /*2250*/  IMAD.IADD R7, R5, 0x1, R7 ;  /* 0x0000000105077824 */ /* 0x000fe200078e0207 */
[----:B------:R-:W-:Y:S01]  /*2260*/  SHF.L.U64.HI R5, R14, 0x3, R15 ;  /* 0x000000030e057819 */ /* 0x000fe2000001020f */
[----:B------:R-:W-:Y:S01]  /*2270*/  IMAD R15, R15, 0x78, RZ ;  /* 0x000000780f0f7824 */ /* 0x000fe200078e02ff */
[----:B------:R-:W-:Y:S02]  /*2280*/  IADD3 R48, P1, R13, R20, RZ ;  /* 0x000000140d307210 */ /* 0x000fe40007f3e0ff */
[----:B------:R-:W-:Y:S02]  /*2290*/  IADD3.X R21, R7, UR5, RZ, P0, !PT ;  /* 0x0000000507157c10 */ /* 0x000fe400087fe4ff */
[----:B-----5:R-:W-:-:S03]  /*22a0*/  ISETP.NE.AND P0, PT, R43, RZ, PT ;  /* 0x000000ff2b00720c */ /* 0x020fc60003f05270 */
[----:B------:R-:W-:Y:S02]  /*22b0*/  IMAD.X R49, R5, 0x1, R21, P1 ;  /* 0x0000000105317824 */ /* 0x000fe400008e0615 */
[----:B------:R-:W-:-:S04]  /*22c0*/  IMAD.WIDE.U32 R6, R14, 0x78, R48 ;  /* 0x000000780e067825 */ /* 0x000fc800078e0030 */
[----:B------:R-:W-:Y:S01]  /*22d0*/  IMAD.IADD R7, R7, 0x1, R15 ;  /* 0x0000000107077824 */ /* 0x000fe200078e020f */
[----:B------:R-:W-:-:S05]  /*22e0*/  IADD3 R4, P1, R13, R6, RZ ;  /* 0x000000060d047210 */ /* 0x000fca0007f3e0ff */
[----:B------:R-:W-:Y:S01]  /*22f0*/  IMAD.X R5, R5, 0x1, R7, P1 ;  /* 0x0000000105057824 */ /* 0x000fe200008e0607 */
[----:B------:R-:W-:Y:S07]  /*2300*/  @!P0 BRA `(.L_x_36) ;  /* 0x0000000800dc8947 */ /* 0x000fee0003800000 */
[----:B------:R-:W0:Y:S01]  /*2310*/  LDC.64 R56, c[0x0][0x5b0] ;  /* 0x00016c00ff387b82 */ /* 0x000e220000000a00 */
[----:B------:R-:W-:Y:S01]  /*2320*/  IMAD R10, R50, 0x10, R11 ;  /* 0x00000010320a7824 */ /* 0x000fe200078e020b */
[----:B------:R-:W-:Y:S01]  /*2330*/  ULDC.64 UR4, c[0x0][0x5b8] ;  /* 0x00016e0000047ab9 */ /* 0x000fe20000000a00 */
[----:B------:R-:W-:Y:S01]  /*2340*/  ISETP.GE.AND P0, PT, R60, 0x1, PT ;  /* 0x000000013c00780c */ /* 0x000fe20003f06270 */
[----:B------:R-:W-:Y:S01]  /*2350*/  IMAD R12, R12, UR4, RZ ;  /* 0x000000040c0c7c24 */ /* 0x000fe2000f8e02ff */
[----:B------:R-:W-:Y:S01]  /*2360*/  BSSY B1, `(.L_x_37) ;  /* 0x0000011000017945 */ /* 0x000fe20003800000 */
[----:B------:R-:W-:Y:S02]  /*2370*/  SHF.R.S32.HI R11, RZ, 0x1f, R10 ;  /* 0x0000001fff0b7819 */ /* 0x000fe4000001140a */
[----:B------:R-:W1:Y:S01]  /*2380*/  LDC.64 R58, c[0x0][0x5a8] ;  /* 0x00016a00ff3a7b82 */ /* 0x000e620000000a00 */
[----:B------:R-:W-:Y:S01]  /*2390*/  IMAD R13, R51, UR5, R12 ;  /* 0x00000005330d7c24 */ /* 0x000fe2000f8e020c */
[----:B------:R-:W-:Y:S01]  /*23a0*/  ISETP.LT.OR P2, PT, R61, 0x1, !P0 ;  /* 0x000000013d00780c */ /* 0x000fe20004741670 */
[----:B------:R-:W-:-:S04]  /*23b0*/  IMAD.WIDE.U32 R50, R51, UR4, R10 ;  /* 0x0000000433327c25 */ /* 0x000fc8000f8e000a */
[----:B------:R-:W-:Y:S02]  /*23c0*/  IMAD.IADD R13, R51, 0x1, R13 ;  /* 0x00000001330d7824 */ /* 0x000fe400078e020d */
[----:B------:R-:W-:Y:S02]  /*23d0*/  IMAD.MOV.U32 R12, RZ, RZ, R50 ;  /* 0x000000ffff0c7224 */ /* 0x000fe400078e0032 */
[-C--:B0-----:R-:W-:Y:S01]  /*23e0*/  IMAD R3, R9, R56.reuse, RZ ;  /* 0x0000003809037224 */ /* 0x081fe200078e02ff */
[----:B------:R-:W-:Y:S01]  /*23f0*/  SHF.L.U64.HI R15, R56, 0x3, R57 ;  /* 0x00000003380f7819 */ /* 0x000fe20000010239 */
[----:B------:R-:W-:-:S04]  /*2400*/  IMAD.WIDE.U32 R10, R8, R56, R12 ;  /* 0x00000038080a7225 */ /* 0x000fc800078e000c */
[----:B------:R-:W-:Y:S01]  /*2410*/  IMAD R47, R8, R57, R3 ;  /* 0x00000039082f7224 */ /* 0x000fe200078e0203 */
[----:B-1----:R-:W-:Y:S01]  /*2420*/  IADD3 R52, P1, R10, R58, RZ ;  /* 0x0000003a0a347210 */ /* 0x002fe20007f3e0ff */
[----:B------:R-:W-:-:S03]  /*2430*/  IMAD.SHL.U32 R14, R56, 0x8, RZ ;  /* 0x00000008380e7824 */ /* 0x000fc600078e00ff */
[----:B------:R-:W-:Y:S01]  /*2440*/  IADD3.X R53, R59, R11, R47, P1, !PT ;  /* 0x0000000b3b357210 */ /* 0x000fe20000ffe42f */
[----:B------:R-:W-:Y:S08]  /*2450*/  @P2 BRA `(.L_x_38) ;  /* 0x0000000000042947 */ /* 0x000ff00003800000 */
[----:B------:R0:W5:Y:S02]  /*2460*/  LDG.E.U8 R46, desc[UR38][R52.64] ;  /* 0x00000026342e7981 */ /* 0x000164000c1e1100 */
.L_x_38:
[----:B------:R-:W-:Y:S05]  /*2470*/  BSYNC B1 ;  /* 0x0000000000017941 */ /* 0x000fea0003800000 */
.L_x_37:
[----:B-----5:R-:W-:Y:S01]  /*2480*/  LOP3.LUT R3, R46, 0xffff, RZ, 0xc0, !PT ;  /* 0x0000ffff2e037812 */ /* 0x020fe200078ec0ff */
[----:B------:R-:W-:Y:S01]  /*2490*/  IMAD.WIDE.U32 R10, R8, R56, R14 ;  /* 0x00000038080a7225 */ /* 0x000fe200078e000e */
[----:B------:R-:W-:Y:S01]  /*24a0*/  ISETP.LT.OR P3, PT, R61, 0x2, !P0 ;  /* 0x000000023d00780c */ /* 0x000fe20004761670 */
[----:B------:R-:W-:Y:S01]  /*24b0*/  BSSY B1, `(.L_x_39) ;  /* 0x000000e000017945 */ /* 0x000fe20003800000 */
[----:B------:R-:W-:Y:S01]  /*24c0*/  PRMT R54, R3, 0x8880, RZ ;  /* 0x0000888003367816 */ /* 0x000fe200000000ff */
[----:B------:R-:W-:Y:S01]  /*24d0*/  IMAD.IADD R11, R47, 0x1, R11 ;  /* 0x000000012f0b7824 */ /* 0x000fe200078e020b */
[----:B------:R-:W-:Y:S02]  /*24e0*/  IADD3 R10, P4, P5, R50, R58, R10 ;  /* 0x0000003a320a7210 */ /* 0x000fe40007d9e00a */
[----:B------:R-:W-:Y:S01]  /*24f0*/  ISETP.GE.AND P1, PT, R60, 0x9, PT ;  /* 0x000000093c00780c */ /* 0x000fe20003f26270 */
[----:B------:R-:W-:Y:S01]  /*2500*/  IMAD R3, R54, R43, RZ ;  /* 0x0000002b36037224 */ /* 0x000fe200078e02ff */
[----:B------:R-:W-:-:S02]  /*2510*/  IADD3.X R11, R13, R59, R11, P4, P5 ;  /* 0x0000003b0d0b7210 */ /* 0x000fc400027ea40b */
[----:B------:R-:W-:Y:S01]  /*2520*/  ISETP.LT.OR P4, PT, R61, 0x1, !P1 ;  /* 0x000000013d00780c */ /* 0x000fe20004f81670 */
[----:B------:R-:W-:-:S05]  /*2530*/  @!P2 IMAD R47, R32, R42, R3 ;  /* 0x0000002a202fa224 */ /* 0x000fca00078e0203 */
[----:B------:R1:W-:Y:S01]  /*2540*/  @!P2 STG.E.U8 desc[UR38][R20.64], R47 ;  /* 0x0000002f1400a986 */ /* 0x0003e2000c101126 */
[----:B------:R-:W-:Y:S06]  /*2550*/  @P3 BRA `(.L_x_40) ;  /* 0x00000000000c3947 */ /* 0x000fec0003800000 */
[----:B------:R-:W2:Y:S02]  /*2560*/  LDG.E.U8 R46, desc[UR38][R52.64+0x1] ;  /* 0x00000126342e7981 */ /* 0x000ea4000c1e1100 */
[----:B--2---:R-:W-:-:S05]  /*2570*/  PRMT R32, R46, 0x8880, RZ ;  /* 0x000088802e207816 */ /* 0x004fca00000000ff */
[----:B------:R-:W-:-:S07]  /*2580*/  IMAD R3, R32, R43, RZ ;  /* 0x0000002b20037224 */ /* 0x000fce00078e02ff */
.L_x_40:
[----:B------:R-:W-:Y:S05]  /*2590*/  BSYNC B1 ;  /* 0x0000000000017941 */ /* 0x000fea0003800000 */
.L_x_39:
[----:B------:R-:W-:Y:S01]  /*25a0*/  @!P3 IMAD R33, R33, R42, R3 ;  /* 0x0000002a2121b224 */ /* 0x000fe200078e0203 */
[----:B------:R-:W-:Y:S04]  /*25b0*/  BSSY B1, `(.L_x_41) ;  /* 0x0000006000017945 */ /* 0x000fe80003800000 */
[----:B------:R2:W-:Y:S01]  /*25c0*/  @!P3 STG.E.U8 desc[UR38][R20.64+0x1], R33 ;  /* 0x000001211400b986 */ /* 0x0005e2000c101126 */
[----:B------:R-:W-:Y:S05]  /*25d0*/  @P4 BRA `(.L_x_42) ;  /* 0x00000000000c4947 */ /* 0x000fea0003800000 */
[----:B------:R-:W3:Y:S02]  /*25e0*/  LDG.E.U8 R46, desc[UR38][R10.64] ;  /* 0x000000260a2e7981 */ /* 0x000ee4000c1e1100 */
[----:B---3--:R-:W-:-:S05]  /*25f0*/  PRMT R32, R46, 0x8880, RZ ;  /* 0x000088802e207816 */ /* 0x008fca00000000ff */
[----:B------:R-:W-:-:S07]  /*2600*/  IMAD R3, R32, R43, RZ ;  /* 0x0000002b20037224 */ /* 0x000fce00078e02ff */
.L_x_42:
[----:B------:R-:W-:Y:S05]  /*2610*/  BSYNC B1 ;  /* 0x0000000000017941 */ /* 0x000fea0003800000 */
.L_x_41:
[C---:B------:R-:W-:Y:S01]  /*2620*/  ISETP.LT.OR P3, PT, R61.reuse, 0x2, !P1 ;  /* 0x000000023d00780c */ /* 0x040fe20004f61670 */
[----:B--2---:R-:W-:Y:S01]  /*2630*/  @!P4 IMAD R33, R34, R42, R3 ;  /* 0x0000002a2221c224 */ /* 0x004fe200078e0203 */
[----:B------:R-:W-:Y:S01]  /*2640*/  BSSY B1, `(.L_x_43) ;  /* 0x000000b000017945 */ /* 0x000fe20003800000 */
[C---:B------:R-:W-:Y:S02]  /*2650*/  ISETP.LT.OR P5, PT, R61.reuse, 0x9, !P1 ;  /* 0x000000093d00780c */ /* 0x040fe40004fa1670 */
[----:B-1----:R-:W-:Y:S01]  /*2660*/  IADD3 R47, P2, R8, 0x80, RZ ;  /* 0x00000080082f7810 */ /* 0x002fe20007f5e0ff */
[----:B------:R1:W-:Y:S01]  /*2670*/  @!P4 STG.E.U8 desc[UR38][R48.64], R33 ;  /* 0x000000213000c986 */ /* 0x0003e2000c101126 */
[C---:B------:R-:W-:Y:S02]  /*2680*/  ISETP.LT.OR P4, PT, R61.reuse, 0x9, !P0 ;  /* 0x000000093d00780c */ /* 0x040fe40004781670 */
[C---:B------:R-:W-:Y:S02]  /*2690*/  ISETP.LT.OR P0, PT, R61.reuse, 0xa, !P0 ;  /* 0x0000000a3d00780c */ /* 0x040fe40004701670 */
[----:B------:R-:W-:-:S02]  /*26a0*/  ISETP.LT.OR P1, PT, R61, 0xa, !P1 ;  /* 0x0000000a3d00780c */ /* 0x000fc40004f21670 */
[----:B------:R-:W-:Y:S11]  /*26b0*/  @P3 BRA `(.L_x_44) ;  /* 0x00000000000c3947 */ /* 0x000ff60003800000 */
[----:B------:R-:W2:Y:S02]  /*26c0*/  LDG.E.U8 R46, desc[UR38][R10.64+0x1] ;  /* 0x000001260a2e7981 */ /* 0x000ea4000c1e1100 */
[----:B--2---:R-:W-:-:S05]  /*26d0*/  PRMT R32, R46, 0x8880, RZ ;  /* 0x000088802e207816 */ /* 0x004fca00000000ff */
[----:B------:R-:W-:-:S07]  /*26e0*/  IMAD R3, R32, R43, RZ ;  /* 0x0000002b20037224 */ /* 0x000fce00078e02ff */
.L_x_44:
[----:B------:R-:W-:Y:S05]  /*26f0*/  BSYNC B1 ;  /* 0x0000000000017941 */ /* 0x000fea0003800000 */
.L_x_43:
[----:B------:R-:W-:Y:S01]  /*2700*/  @!P3 IMAD R35, R35, R42, R3 ;  /* 0x0000002a2323b224 */ /* 0x000fe200078e0203 */
[----:B------:R-:W-:Y:S04]  /*2710*/  BSSY B1, `(.L_x_45) ;  /* 0x0000006000017945 */ /* 0x000fe80003800000 */
[----:B------:R2:W-:Y:S01]  /*2720*/  @!P3 STG.E.U8 desc[UR38][R48.64+0x1], R35 ;  /* 0x000001233000b986 */ /* 0x0005e2000c101126 */
[----:B------:R-:W-:Y:S05]  /*2730*/  @P4 BRA `(.L_x_46) ;  /* 0x00000000000c4947 */ /* 0x000fea0003800000 */
[----:B------:R-:W3:Y:S02]  /*2740*/  LDG.E.U8 R46, desc[UR38][R52.64+0x8] ;  /* 0x00000826342e7981 */ /* 0x000ee4000c1e1100 */
[----:B---3--:R-:W-:-:S05]  /*2750*/  PRMT R32, R46, 0x8880, RZ ;  /* 0x000088802e207816 */ /* 0x008fca00000000ff */
[----:B------:R-:W-:-:S07]  /*2760*/  IMAD R3, R32, R43, RZ ;  /* 0x0000002b20037224 */ /* 0x000fce00078e02ff */
.L_x_46:
[----:B------:R-:W-:Y:S05]  /*2770*/  BSYNC B1 ;  /* 0x0000000000017941 */ /* 0x000fea0003800000 */
.L_x_45:
[----:B-1----:R-:W-:Y:S01]  /*2780*/  @!P4 IMAD R33, R36, R42, R3 ;  /* 0x0000002a2421c224 */ /* 0x002fe200078e0203 */
[----:B------:R-:W-:Y:S01]  /*2790*/  BSSY B1, `(.L_x_47) ;  /* 0x0000007000017945 */ /* 0x000fe20003800000 */
[----:B------:R-:W-:-:S03]  /*27a0*/  IMAD.X R9, RZ, RZ, R9, P2 ;  /* 0x000000ffff097224 */ /* 0x000fc600010e0609 */
[----:B------:R1:W-:Y:S01]  /*27b0*/  @!P4 STG.E.U8 desc[UR38][R20.64+0x8], R33 ;  /* 0x000008211400c986 */ /* 0x0003e2000c101126 */
[----:B------:R-:W-:Y:S05]  /*27c0*/  @P0 BRA `(.L_x_48) ;  /* 0x00000000000c0947 */ /* 0x000fea0003800000 */
[----:B------:R-:W3:Y:S02]  /*27d0*/  LDG.E.U8 R46, desc[UR38][R52.64+0x9] ;  /* 0x00000926342e7981 */ /* 0x000ee4000c1e1100 */
[----:B---3--:R-:W-:-:S05]  /*27e0*/  PRMT R8, R46, 0x8880, RZ ;  /* 0x000088802e087816 */ /* 0x008fca00000000ff */
[----:B------:R-:W-:-:S07]  /*27f0*/  IMAD R3, R8, R43, RZ ;  /* 0x0000002b08037224 */ /* 0x000fce00078e02ff */
.L_x_48:
[----:B------:R-:W-:Y:S05]  /*2800*/  BSYNC B1 ;  /* 0x0000000000017941 */ /* 0x000fea0003800000 */
.L_x_47:
[----:B------:R-:W-:Y:S01]  /*2810*/  @!P0 IMAD R37, R37, R42, R3 ;  /* 0x0000002a25258224 */ /* 0x000fe200078e0203 */
[----:B------:R-:W-:Y:S01]  /*2820*/  BSSY B1, `(.L_x_49) ;  /* 0x0000007000017945 */ /* 0x000fe20003800000 */
[----:B------:R-:W-:-:S03]  /*2830*/  IMAD R32, R9, R56, RZ ;  /* 0x0000003809207224 */ /* 0x000fc600078e02ff */
[----:B------:R3:W-:Y:S01]  /*2840*/  @!P0 STG.E.U8 desc[UR38][R20.64+0x9], R37 ;  /* 0x0000092514008986 */ /* 0x0007e2000c101126 */
[----:B------:R-:W-:Y:S05]  /*2850*/  @P5 BRA `(.L_x_50) ;  /* 0x00000000000c5947 */ /* 0x000fea0003800000 */
[----:B------:R-:W4:Y:S02]  /*2860*/  LDG.E.U8 R46, desc[UR38][R10.64+0x8] ;  /* 0x000008260a2e7981 */ /* 0x000f24000c1e1100 */
[----:B----4-:R-:W-:-:S05]  /*2870*/  PRMT R8, R46, 0x8880, RZ ;  /* 0x000088802e087816 */ /* 0x010fca00000000ff */
[----:B------:R-:W-:-:S07]  /*2880*/  IMAD R3, R8, R43, RZ ;  /* 0x0000002b08037224 */ /* 0x000fce00078e02ff */
.L_x_50:
[----:B------:R-:W-:Y:S05]  /*2890*/  BSYNC B1 ;  /* 0x0000000000017941 */ /* 0x000fea0003800000 */
.L_x_49:
[----:B-1-3--:R-:W-:Y:S01]  /*28a0*/  @!P5 IMAD R21, R38, R42, R3 ;  /* 0x0000002a2615d224 */ /* 0x00afe200078e0203 */
[----:B------:R-:W-:Y:S01]  /*28b0*/  BSSY B1, `(.L_x_51) ;  /* 0x0000009000017945 */ /* 0x000fe20003800000 */
[C---:B------:R-:W-:Y:S02]  /*28c0*/  IMAD R33, R47.reuse, R57, R32 ;  /* 0x000000392f217224 */ /* 0x040fe400078e0220 */
[CC--:B------:R-:W-:Y:S01]  /*28d0*/  IMAD.WIDE.U32 R14, R47.reuse, R56.reuse, R14 ;  /* 0x000000382f0e7225 */ /* 0x0c0fe200078e000e */
[----:B------:R1:W-:Y:S03]  /*28e0*/  @!P5 STG.E.U8 desc[UR38][R48.64+0x8], R21 ;  /* 0x000008153000d986 */ /* 0x0003e6000c101126 */
[----:B------:R-:W-:Y:S01]  /*28f0*/  IMAD.WIDE.U32 R8, R47, R56, R12 ;  /* 0x000000382f087225 */ /* 0x000fe200078e000c */
[----:B------:R-:W-:Y:S06]  /*2900*/  @P1 BRA `(.L_x_52) ;  /* 0x00000000000c1947 */ /* 0x000fec0003800000 */
[----:B------:R-:W3:Y:S02]  /*2910*/  LDG.E.U8 R46, desc[UR38][R10.64+0x9] ;  /* 0x000009260a2e7981 */ /* 0x000ee4000c1e1100 */
[----:B---3--:R-:W-:-:S05]  /*2920*/  PRMT R20, R46, 0x8880, RZ ;  /* 0x000088802e147816 */ /* 0x008fca00000000ff */
[----:B------:R-:W-:-:S07]  /*2930*/  IMAD R3, R20, R43, RZ ;  /* 0x0000002b14037224 */ /* 0x000fce00078e02ff */
.L_x_52:
[----:B------:R-:W-:Y:S05]  /*2940*/  BSYNC B1 ;  /* 0x0000000000017941 */ /* 0x000fea0003800000 */
.L_x_51:
[----:B------:R-:W-:Y:S01]  /*2950*/  @!P1 IMAD R39, R39, R42, R3 ;  /* 0x0000002a27279224 */ /* 0x000fe200078e0203 */
[----:B------:R-:W-:Y:S01]  /*2960*/  ISETP.GE.AND P2, PT, R60, 0x81, PT ;  /* 0x000000813c00780c */ /* 0x000fe20003f46270 */
[----:B------:R-:W-:Y:S01]  /*2970*/  BSSY B1, `(.L_x_53) ;  /* 0x000000c000017945 */ /* 0x000fe20003800000 */
[----:B------:R-:W-:Y:S02]  /*2980*/  IADD3 R8, P5, R8, R58, RZ ;  /* 0x0000003a08087210 */ /* 0x000fe40007fbe0ff */
[----:B------:R3:W-:Y:S01]  /*2990*/  @!P1 STG.E.U8 desc[UR38][R48.64+0x9], R39 ;  /* 0x0000092730009986 */ /* 0x0007e2000c101126 */
[----:B------:R-:W-:Y:S02]  /*29a0*/  ISETP.LT.OR P1, PT, R61, 0x1, !P2 ;  /* 0x000000013d00780c */ /* 0x000fe40005721670 */
[----:B------:R-:W-:Y:S02]  /*29b0*/  IADD3.X R9, R59, R9, R33, P5, !PT ;  /* 0x000000093b097210 */ /* 0x000fe40002ffe421 */
[----:B------:R-:W-:-:S02]  /*29c0*/  ISETP.GE.AND P0, PT, R60, 0x89, PT ;  /* 0x000000893c00780c */ /* 0x000fc40003f06270 */
[----:B------:R-:W-:Y:S02]  /*29d0*/  IADD3 R50, P4, P3, R50, R58, R14 ;  /* 0x0000003a32327210 */ /* 0x000fe40007b9e00e */
[----:B------:R-:W-:-:S05]  /*29e0*/  ISETP.LT.OR P5, PT, R61, 0x2, !P2 ;  /* 0x000000023d00780c */ /* 0x000fca00057a1670 */
[----:B---3--:R-:W-:Y:S08]  /*29f0*/  @P1 BRA `(.L_x_54) ;  /* 0x00000000000c1947 */ /* 0x008ff00003800000 */
[----:B------:R-:W3:Y:S02]  /*2a00*/  LDG.E.U8 R46, desc[UR38][R8.64] ;  /* 0x00000026082e7981 */ /* 0x000ee4000c1e1100 */
[----:B---3--:R-:W-:-:S05]  /*2a10*/  PRMT R10, R46, 0x8880, RZ ;  /* 0x000088802e0a7816 */ /* 0x008fca00000000ff */
[----:B------:R-:W-:-:S07]  /*2a20*/  IMAD R3, R10, R43, RZ ;  /* 0x0000002b0a037224 */ /* 0x000fce00078e02ff */
.L_x_54:
[----:B------:R-:W-:Y:S05]  /*2a30*/  BSYNC B1 ;  /* 0x0000000000017941 */ /* 0x000fea0003800000 */
.L_x_53:
[----:B------:R-:W-:Y:S01]  /*2a40*/  @!P1 IMAD R11, R24, R42, R3 ;  /* 0x0000002a180b9224 */ /* 0x000fe200078e0203 */
[----:B------:R-:W-:Y:S01]  /*2a50*/  BSSY B1, `(.L_x_55) ;  /* 0x0000007000017945 */ /* 0x000fe20003800000 */
[----:B------:R-:W-:-:S03]  /*2a60*/  IMAD.IADD R14, R33, 0x1, R15 ;  /* 0x00000001210e7824 */ /* 0x000fc600078e020f */
[----:B------:R3:W-:Y:S01]  /*2a70*/  @!P1 STG.E.U8 desc[UR38][R6.64], R11 ;  /* 0x0000000b06009986 */ /* 0x0007e2000c101126 */
[----:B------:R-:W-:Y:S05]  /*2a80*/  @P5 BRA `(.L_x_56) ;  /* 0x00000000000c5947 */ /* 0x000fea0003800000 */
[----:B------:R-:W4:Y:S02]  /*2a90*/  LDG.E.U8 R46, desc[UR38][R8.64+0x1] ;  /* 0x00000126082e7981 */ /* 0x000f24000c1e1100 */
[----:B----4-:R-:W-:-:S05]  /*2aa0*/  PRMT R10, R46, 0x8880, RZ ;  /* 0x000088802e0a7816 */ /* 0x010fca00000000ff */
[----:B------:R-:W-:-:S07]  /*2ab0*/  IMAD R3, R10, R43, RZ ;  /* 0x0000002b0a037224 */ /* 0x000fce00078e02ff */
.L_x_56:
[----:B------:R-:W-:Y:S05]  /*2ac0*/  BSYNC B1 ;  /* 0x0000000000017941 */ /* 0x000fea0003800000 */
.L_x_55:
[----:B------:R-:W-:Y:S01]  /*2ad0*/  ISETP.LT.OR P1, PT, R61, 0x1, !P0 ;  /* 0x000000013d00780c */ /* 0x000fe20004721670 */
[----:B------:R-:W-:Y:S01]  /*2ae0*/  @!P5 IMAD R25, R25, R42, R3 ;  /* 0x0000002a1919d224 */ /* 0x000fe200078e0203 */
[----:B------:R-:W-:Y:S01]  /*2af0*/  BSSY B1, `(.L_x_57) ;  /* 0x000000b000017945 */ /* 0x000fe20003800000 */
[----:B------:R-:W-:Y:S02]  /*2b00*/  IADD3.X R51, R13, R59, R14, P4, P3 ;  /* 0x0000003b0d337210 */ /* 0x000fe400027e640e */
[C---:B------:R-:W-:Y:S01]  /*2b10*/  ISETP.LT.OR P3, PT, R61.reuse, 0x9, !P2 ;  /* 0x000000093d00780c */ /* 0x040fe20005761670 */
[----:B------:R4:W-:Y:S01]  /*2b20*/  @!P5 STG.E.U8 desc[UR38][R6.64+0x1], R25 ;  /* 0x000001190600d986 */ /* 0x0009e2000c101126 */
[C---:B------:R-:W-:Y:S02]  /*2b30*/  ISETP.LT.OR P4, PT, R61.reuse, 0x2, !P0 ;  /* 0x000000023d00780c */ /* 0x040fe40004781670 */
[C---:B------:R-:W-:Y:S02]  /*2b40*/  ISETP.LT.OR P2, PT, R61.reuse, 0xa, !P2 ;  /* 0x0000000a3d00780c */ /* 0x040fe40005741670 */
[----:B------:R-:W-:-:S02]  /*2b50*/  ISETP.LT.OR P5, PT, R61, 0x9, !P0 ;  /* 0x000000093d00780c */ /* 0x000fc400047a1670 */
[----:B------:R-:W-:Y:S11]  /*2b60*/  @P1 BRA `(.L_x_58) ;  /* 0x00000000000c1947 */ /* 0x000ff60003800000 */
[----:B------:R-:W5:Y:S02]  /*2b70*/  LDG.E.U8 R46, desc[UR38][R50.64] ;  /* 0x00000026322e7981 */ /* 0x000f64000c1e1100 */
[----:B-----5:R-:W-:-:S05]  /*2b80*/  PRMT R10, R46, 0x8880, RZ ;  /* 0x000088802e0a7816 */ /* 0x020fca00000000ff */
[----:B------:R-:W-:-:S07]  /*2b90*/  IMAD R3, R10, R43, RZ ;  /* 0x0000002b0a037224 */ /* 0x000fce00078e02ff */
.L_x_58:
[----:B------:R-:W-:Y:S05]  /*2ba0*/  BSYNC B1 ;  /* 0x0000000000017941 */ /* 0x000fea0003800000 */
.L_x_57:
[----:B---3--:R-:W-:Y:S01]  /*2bb0*/  @!P1 IMAD R11, R26, R42, R3 ;  /* 0x0000002a1a0b9224 */ /* 0x008fe200078e0203 */
[----:B------:R-:W-:Y:S04]  /*2bc0*/  BSSY B1, `(.L_x_59) ;  /* 0x0000006000017945 */ /* 0x000fe80003800000 */
[----:B------:R3:W-:Y:S01]  /*2bd0*/  @!P1 STG.E.U8 desc[UR38][R4.64], R11 ;  /* 0x0000000b04009986 */ /* 0x0007e2000c101126 */
[----:B------:R-:W-:Y:S05]  /*2be0*/  @P4 BRA `(.L_x_60) ;  /* 0x00000000000c4947 */ /* 0x000fea0003800000 */
[----:B------:R-:W5:Y:S02]  /*2bf0*/  LDG.E.U8 R46, desc[UR38][R50.64+0x1] ;  /* 0x00000126322e7981 */ /* 0x000f64000c1e1100 */
[----:B-----5:R-:W-:-:S05]  /*2c00*/  PRMT R10, R46, 0x8880, RZ ;  /* 0x000088802e0a7816 */ /* 0x020fca00000000ff */
[----:B------:R-:W-:-:S07]  /*2c10*/  IMAD R3, R10, R43, RZ ;  /* 0x0000002b0a037224 */ /* 0x000fce00078e02ff */
.L_x_60:
[----:B------:R-:W-:Y:S05]  /*2c20*/  BSYNC B1 ;  /* 0x0000000000017941 */ /* 0x000fea0003800000 */
.L_x_59:
[----:B------:R-:W-:Y:S01]  /*2c30*/  @!P4 IMAD R27, R27, R42, R3 ;  /* 0x0000002a1b1bc224 */ /* 0x000fe200078e0203 */
[----:B------:R-:W-:Y:S04]  /*2c40*/  BSSY B1, `(.L_x_61) ;  /* 0x0000006000017945 */ /* 0x000fe80003800000 */
[----:B------:R0:W-:Y:S01]  /*2c50*/  @!P4 STG.E.U8 desc[UR38][R4.64+0x1], R27 ;  /* 0x0000011b0400c986 */ /* 0x0001e2000c101126 */
[----:B------:R-:W-:Y:S05]  /*2c60*/  @P3 BRA `(.L_x_62) ;  /* 0x00000000000c3947 */ /* 0x000fea0003800000 */
[----:B------:R-:W5:Y:S02]  /*2c70*/  LDG.E.U8 R46, desc[UR38][R8.64+0x8] ;  /* 0x00000826082e7981 */ /* 0x000f64000c1e1100 */
[----:B-----5:R-:W-:-:S05]  /*2c80*/  PRMT R10, R46, 0x8880, RZ ;  /* 0x000088802e0a7816 */ /* 0x020fca00000000ff */
[----:B------:R-:W-:-:S07]  /*2c90*/  IMAD R3, R10, R43, RZ ;  /* 0x0000002b0a037224 */ /* 0x000fce00078e02ff */
.L_x_62:
[----:B------:R-:W-:Y:S05]  /*2ca0*/  BSYNC B1 ;  /* 0x0000000000017941 */ /* 0x000fea0003800000 */
.L_x_61:
[----:B---3--:R-:W-:Y:S01]  /*2cb0*/  @!P3 IMAD R11, R28, R42, R3 ;  /* 0x0000002a1c0bb224 */ /* 0x008fe200078e0203 */
[----:B------:R-:W-:Y:S04]  /*2cc0*/  BSSY B1, `(.L_x_63) ;  /* 0x0000006000017945 */ /* 0x000fe80003800000 */
[----:B------:R3:W-:Y:S01]  /*2cd0*/  @!P3 STG.E.U8 desc[UR38][R6.64+0x8], R11 ;  /* 0x0000080b0600b986 */ /* 0x0007e2000c101126 */
[----:B------:R-:W-:Y:S05]  /*2ce0*/  @P2 BRA `(.L_x_64) ;  /* 0x00000000000c2947 */ /* 0x000fea0003800000 */
[----:B------:R-:W5:Y:S02]  /*2cf0*/  LDG.E.U8 R46, desc[UR38][R8.64+0x9] ;  /* 0x00000926082e7981 */ /* 0x000f64000c1e1100 */
[----:B-----5:R-:W-:-:S05]  /*2d00*/  PRMT R10, R46, 0x8880, RZ ;  /* 0x000088802e0a7816 */ /* 0x020fca00000000ff */
[----:B------:R-:W-:-:S07]  /*2d10*/  IMAD R3, R10, R43, RZ ;  /* 0x0000002b0a037224 */ /* 0x000fce00078e02ff */
.L_x_64:
[----:B------:R-:W-:Y:S05]  /*2d20*/  BSYNC B1 ;  /* 0x0000000000017941 */ /* 0x000fea0003800000 */
.L_x_63:
[----:B------:R-:W-:Y:S01]  /*2d30*/  @!P2 IMAD R29, R29, R42, R3 ;  /* 0x0000002a1d1da224 */ /* 0x000fe200078e0203 */
[----:B------:R-:W-:Y:S04]  /*2d40*/  BSSY B1, `(.L_x_65) ;  /* 0x0000006000017945 */ /* 0x000fe80003800000 */
[----:B------:R0:W-:Y:S01]  /*2d50*/  @!P2 STG.E.U8 desc[UR38][R6.64+0x9], R29 ;  /* 0x0000091d0600a986 */ /* 0x0001e2000c101126 */
[----:B------:R-:W-:Y:S05]  /*2d60*/  @P5 BRA `(.L_x_66) ;  /* 0x00000000000c5947 */ /* 0x000fea0003800000 */
[----:B------:R-:W0:Y:S02]  /*2d70*/  LDG.E.U8 R46, desc[UR38][R50.64+0x8] ;  /* 0x00000826322e7981 */ /* 0x000e24000c1e1100 */
[----:B0--34-:R-:W-:-:S05]  /*2d80*/  PRMT R6, R46, 0x8880, RZ ;  /* 0x000088802e067816 */ /* 0x019fca00000000ff */
[----:B------:R-:W-:-:S07]  /*2d90*/  IMAD R3, R6, R43, RZ ;  /* 0x0000002b06037224 */ /* 0x000fce00078e02ff */
.L_x_66:
[----:B------:R-:W-:Y:S05]  /*2da0*/  BSYNC B1 ;  /* 0x0000000000017941 */ /* 0x000fea0003800000 */
.L_x_65:
[----:B0--34-:R-:W-:Y:S01]  /*2db0*/  @!P5 IMAD R7, R30, R42, R3 ;  /* 0x0000002a1e07d224 */ /* 0x019fe200078e0203 */
[----:B------:R-:W-:Y:S01]  /*2dc0*/  ISETP.LT.OR P0, PT, R61, 0xa, !P0 ;  /* 0x0000000a3d00780c */ /* 0x000fe20004701670 */
[----:B------:R-:W-:Y:S03]  /*2dd0*/  BSSY B1, `(.L_x_67) ;  /* 0x0000006000017945 */ /* 0x000fe60003800000 */
[----:B------:R0:W-:Y:S09]  /*2de0*/  @!P5 STG.E.U8 desc[UR38][R4.64+0x8], R7 ;  /* 0x000008070400d986 */ /* 0x0001f2000c101126 */
[----:B------:R-:W-:Y:S05]  /*2df0*/  @P0 BRA `(.L_x_68) ;  /* 0x00000000000c0947 */ /* 0x000fea0003800000 */
[----:B------:R-:W3:Y:S02]  /*2e00*/  LDG.E.U8 R46, desc[UR38][R50.64+0x9] ;  /* 0x00000926322e7981 */ /* 0x000ee4000c1e1100 */
[----:B---3--:R-:W-:-:S05]  /*2e10*/  PRMT R6, R46, 0x8880, RZ ;  /* 0x000088802e067816 */ /* 0x008fca00000000ff */
[----:B------:R-:W-:-:S07]  /*2e20*/  IMAD R3, R6, R43, RZ ;  /* 0x0000002b06037224 */ /* 0x000fce00078e02ff */
.L_x_68:
[----:B------:R-:W-:Y:S05]  /*2e30*/  BSYNC B1 ;  /* 0x0000000000017941 */ /* 0x000fea0003800000 */
.L_x_67:
[----:B------:R-:W-:Y:S01]  /*2e40*/  IMAD R3, R31, R42, R3 ;  /* 0x0000002a1f037224 */ /* 0x000fe200078e0203 */
[----:B------:R-:W-:Y:S06]  /*2e50*/  @P0 BRA `(.L_x_69) ;  /* 0x0000000000d80947 */ /* 0x000fec0003800000 */
[----:B------:R3:W-:Y:S01]  /*2e60*/  STG.E.U8 desc[UR38][R4.64+0x9], R3 ;  /* 0x0000090304007986 */ /* 0x0007e2000c101126 */
[----:B------:R-:W-:Y:S05]  /*2e70*/  BRA `(.L_x_69) ;  /* 0x0000000000d07947 */ /* 0x000fea0003800000 */
.L_x_36:
[C---:B------:R-:W-:Y:S02]  /*2e80*/  ISETP.GE.AND P2, PT, R60.reuse, 0x1, PT ;  /* 0x000000013c00780c */ /* 0x040fe40003f46270 */
[----:B------:R-:W-:Y:S02]  /*2e90*/  ISETP.GE.AND P1, PT, R60, 0x9, PT ;  /* 0x000000093c00780c */ /* 0x000fe40003f26270 */
[C---:B------:R-:W-:Y:S02]  /*2ea0*/  ISETP.LT.OR P3, PT, R61.reuse, 0x1, !P2 ;  /* 0x000000013d00780c */ /* 0x040fe40005761670 */
[C---:B------:R-:W-:Y:S02]  /*2eb0*/  ISETP.LT.OR P0, PT, R61.reuse, 0x2, !P2 ;  /* 0x000000023d00780c */ /* 0x040fe40005701670 */
[C---:B------:R-:W-:Y:S02]  /*2ec0*/  ISETP.LT.OR P5, PT, R61.reuse, 0x1, !P1 ;  /* 0x000000013d00780c */ /* 0x040fe40004fa1670 */
[----:B------:R-:W-:-:S02]  /*2ed0*/  ISETP.LT.OR P4, PT, R61, 0x9, !P2 ;  /* 0x000000093d00780c */ /* 0x000fc40005781670 */
[----:B------:R-:W-:-:S05]  /*2ee0*/  ISETP.LT.OR P2, PT, R61, 0xa, !P2 ;  /* 0x0000000a3d00780c */ /* 0x000fca0005741670 */
[-C--:B------:R-:W-:Y:S02]  /*2ef0*/  @!P3 IMAD R3, R32, R42.reuse, RZ ;  /* 0x0000002a2003b224 */ /* 0x080fe400078e02ff */
[-C--:B------:R-:W-:Y:S02]  /*2f00*/  @!P0 IMAD R33, R33, R42.reuse, RZ ;  /* 0x0000002a21218224 */ /* 0x080fe400078e02ff */
[-C--:B------:R-:W-:Y:S01]  /*2f10*/  @!P5 IMAD R9, R34, R42.reuse, RZ ;  /* 0x0000002a2209d224 */ /* 0x080fe200078e02ff */
[----:B------:R0:W-:Y:S01]  /*2f20*/  @!P3 STG.E.U8 desc[UR38][R20.64], R3 ;  /* 0x000000031400b986 */ /* 0x0001e2000c101126 */
[----:B------:R-:W-:Y:S01]  /*2f30*/  ISETP.LT.OR P3, PT, R61, 0x2, !P1 ;  /* 0x000000023d00780c */ /* 0x000fe20004f61670 */
[-C--:B------:R-:W-:Y:S02]  /*2f40*/  @!P4 IMAD R11, R36, R42.reuse, RZ ;  /* 0x0000002a240bc224 */ /* 0x080fe400078e02ff */
[----:B------:R-:W-:Y:S01]  /*2f50*/  @!P0 STG.E.U8 desc[UR38][R20.64+0x1], R33 ;  /* 0x0000012114008986 */ /* 0x000fe2000c101126 */
[----:B------:R-:W-:Y:S01]  /*2f60*/  ISETP.GE.AND P0, PT, R60, 0x81, PT ;  /* 0x000000813c00780c */ /* 0x000fe20003f06270 */
[----:B------:R-:W-:-:S02]  /*2f70*/  @!P2 IMAD R37, R37, R42, RZ ;  /* 0x0000002a2525a224 */ /* 0x000fc400078e02ff */
[----:B------:R1:W-:Y:S01]  /*2f80*/  @!P5 STG.E.U8 desc[UR38][R48.64], R9 ;  /* 0x000000093000d986 */ /* 0x0003e2000c101126 */
[C---:B------:R-:W-:Y:S02]  /*2f90*/  ISETP.LT.OR P5, PT, R61.reuse, 0x9, !P1 ;  /* 0x000000093d00780c */ /* 0x040fe40004fa1670 */
[----:B------:R-:W-:-:S03]  /*2fa0*/  ISETP.LT.OR P1, PT, R61, 0xa, !P1 ;  /* 0x0000000a3d00780c */ /* 0x000fc60004f21670 */
[----:B------:R-:W-:-:S05]  /*2fb0*/  @!P3 IMAD R35, R35, R42, RZ ;  /* 0x0000002a2323b224 */ /* 0x000fca00078e02ff */
[----:B------:R-:W-:Y:S01]  /*2fc0*/  @!P3 STG.E.U8 desc[UR38][R48.64+0x1], R35 ;  /* 0x000001233000b986 */ /* 0x000fe2000c101126 */
[C---:B------:R-:W-:Y:S02]  /*2fd0*/  ISETP.LT.OR P3, PT, R61.reuse, 0x1, !P0 ;  /* 0x000000013d00780c */ /* 0x040fe40004761670 */
[-C--:B0-----:R-:W-:Y:S01]  /*2fe0*/  @!P5 IMAD R3, R38, R42.reuse, RZ ;  /* 0x0000002a2603d224 */ /* 0x081fe200078e02ff */
[----:B------:R0:W-:Y:S01]  /*2ff0*/  @!P4 STG.E.U8 desc[UR38][R20.64+0x8], R11 ;  /* 0x0000080b1400c986 */ /* 0x0001e2000c101126 */
[----:B------:R-:W-:Y:S01]  /*3000*/  ISETP.LT.OR P4, PT, R61, 0x2, !P0 ;  /* 0x000000023d00780c */ /* 0x000fe20004781670 */
[----:B------:R-:W-:Y:S02]  /*3010*/  @!P1 IMAD R39, R39, R42, RZ ;  /* 0x0000002a27279224 */ /* 0x000fe400078e02ff */
[----:B------:R-:W-:Y:S01]  /*3020*/  @!P2 STG.E.U8 desc[UR38][R20.64+0x9], R37 ;  /* 0x000009251400a986 */ /* 0x000fe2000c101126 */
[----:B------:R-:W-:-:S03]  /*3030*/  ISETP.GE.AND P2, PT, R60, 0x89, PT ;  /* 0x000000893c00780c */ /* 0x000fc60003f46270 */
[----:B------:R-:W-:Y:S01]  /*3040*/  @!P5 STG.E.U8 desc[UR38][R48.64+0x8], R3 ;  /* 0x000008033000d986 */ /* 0x000fe2000c101126 */
[C---:B------:R-:W-:Y:S01]  /*3050*/  ISETP.LT.OR P5, PT, R61.reuse, 0x9, !P2 ;  /* 0x000000093d00780c */ /* 0x040fe200057a1670 */
[-C--:B-1----:R-:W-:Y:S02]  /*3060*/  @!P3 IMAD R9, R24, R42.reuse, RZ ;  /* 0x0000002a1809b224 */ /* 0x082fe400078e02ff */
[----:B------:R-:W-:Y:S01]  /*3070*/  @!P1 STG.E.U8 desc[UR38][R48.64+0x9], R39 ;  /* 0x0000092730009986 */ /* 0x000fe2000c101126 */
[----:B------:R-:W-:Y:S01]  /*3080*/  ISETP.LT.OR P1, PT, R61, 0x1, !P2 ;  /* 0x000000013d00780c */ /* 0x000fe20005721670 */
[----:B------:R-:W-:Y:S02]  /*3090*/  @!P4 IMAD R25, R25, R42, RZ ;  /* 0x0000002a1919c224 */ /* 0x000fe400078e02ff */
[----:B------:R1:W-:Y:S01]  /*30a0*/  @!P3 STG.E.U8 desc[UR38][R6.64], R9 ;  /* 0x000000090600b986 */ /* 0x0003e2000c101126 */
[C---:B------:R-:W-:Y:S02]  /*30b0*/  ISETP.LT.OR P3, PT, R61.reuse, 0x9, !P0 ;  /* 0x000000093d00780c */ /* 0x040fe40004761670 */
[C---:B------:R-:W-:Y:S01]  /*30c0*/  ISETP.LT.OR P0, PT, R61.reuse, 0xa, !P0 ;  /* 0x0000000a3d00780c */ /* 0x040fe20004701670 */
[----:B------:R2:W-:Y:S01]  /*30d0*/  @!P4 STG.E.U8 desc[UR38][R6.64+0x1], R25 ;  /* 0x000001190600c986 */ /* 0x0005e2000c101126 */
[----:B------:R-:W-:-:S02]  /*30e0*/  ISETP.LT.OR P4, PT, R61, 0x2, !P2 ;  /* 0x000000023d00780c */ /* 0x000fc40005781670 */
[----:B------:R-:W-:-:S03]  /*30f0*/  ISETP.LT.OR P2, PT, R61, 0xa, !P2 ;  /* 0x0000000a3d00780c */ /* 0x000fc60005741670 */
[-C--:B0-----:R-:W-:Y:S02]  /*3100*/  @!P1 IMAD R11, R26, R42.reuse, RZ ;  /* 0x0000002a1a0b9224 */ /* 0x081fe400078e02ff */
[-C--:B-1----:R-:W-:Y:S02]  /*3110*/  @!P5 IMAD R9, R30, R42.reuse, RZ ;  /* 0x0000002a1e09d224 */ /* 0x082fe400078e02ff */
[-C--:B------:R-:W-:Y:S01]  /*3120*/  @!P3 IMAD R3, R28, R42.reuse, RZ ;  /* 0x0000002a1c03b224 */ /* 0x080fe200078e02ff */
[----:B------:R2:W-:Y:S01]  /*3130*/  @!P1 STG.E.U8 desc[UR38][R4.64], R11 ;  /* 0x0000000b04009986 */ /* 0x0005e2000c101126 */
[-C--:B------:R-:W-:Y:S02]  /*3140*/  @!P0 IMAD R29, R29, R42.reuse, RZ ;  /* 0x0000002a1d1d8224 */ /* 0x080fe400078e02ff */
[-C--:B------:R-:W-:Y:S02]  /*3150*/  @!P4 IMAD R27, R27, R42.reuse, RZ ;  /* 0x0000002a1b1bc224 */ /* 0x080fe400078e02ff */
[----:B------:R-:W-:-:S03]  /*3160*/  @!P2 IMAD R31, R31, R42, RZ ;  /* 0x0000002a1f1fa224 */ /* 0x000fc600078e02ff */
[----:B------:R2:W-:Y:S04]  /*3170*/  @!P4 STG.E.U8 desc[UR38][R4.64+0x1], R27 ;  /* 0x0000011b0400c986 */ /* 0x0005e8000c101126 */
[----:B------:R2:W-:Y:S04]  /*3180*/  @!P3 STG.E.U8 desc[UR38][R6.64+0x8], R3 ;  /* 0x000008030600b986 */ /* 0x0005e8000c101126 */
[----:B------:R2:W-:Y:S04]  /*3190*/  @!P0 STG.E.U8 desc[UR38][R6.64+0x9], R29 ;  /* 0x0000091d06008986 */ /* 0x0005e8000c101126 */
[----:B------:R2:W-:Y:S04]  /*31a0*/  @!P5 STG.E.U8 desc[UR38][R4.64+0x8], R9 ;  /* 0x000008090400d986 */ /* 0x0005e8000c101126 */
[----:B------:R2:W-:Y:S02]  /*31b0*/  @!P2 STG.E.U8 desc[UR38][R4.64+0x9], R31 ;  /* 0x0000091f0400a986 */ /* 0x0005e4000c101126 */
.L_x_69:
[----:B------:R-:W-:Y:S05]  /*31c0*/  BSYNC B0 ;  /* 0x0000000000007941 */ /* 0x000fea0003800000 */
.L_x_35:
[----:B------:R-:W-:Y:S01]  /*31d0*/  IADD3 R2, P0, R2, UR36, RZ ;  /* 0x0000002402027c10 */ /* 0x000fe2000ff1e0ff */
[----:B------:R-:W-:Y:S01]  /*31e0*/  ULDC.64 UR4, c[0x0][0x650] ;  /* 0x0001940000047ab9 */ /* 0x000fe20000000a00 */
[----:B--23--:R-:W-:Y:S01]  /*31f0*/  PRMT R3, RZ, 0x7610, R3 ;  /* 0x00007610ff037816 */ /* 0x00cfe20000000003 */
[----:B------:R-:W-:Y:S01]  /*3200*/  IMAD.MOV.U32 R50, RZ, RZ, -0x1 ;  /* 0xffffffffff327424 */ /* 0x000fe200078e00ff */
[----:B------:R-:W-:Y:S01]  /*3210*/  IADD3.X R17, R17, UR42, RZ, P0, !PT ;  /* 0x0000002a11117c10 */ /* 0x000fe200087fe4ff */
[----:B------:R-:W-:Y:S01]  /*3220*/  IMAD.MOV.U32 R51, RZ, RZ, -0x1 ;  /* 0xffffffffff337424 */ /* 0x000fe200078e00ff */
[----:B------:R-:W-:-:S04]  /*3230*/  ISETP.GE.U32.AND P0, PT, R2, UR4, PT ;  /* 0x0000000402007c0c */ /* 0x000fc8000bf06070 */
[----:B------:R-:W-:-:S13]  /*3240*/  ISETP.GE.U32.AND.EX P0, PT, R17, UR5, PT, P0 ;  /* 0x0000000511007c0c */ /* 0x000fda000bf06100 */
[----:B------:R-:W-:Y:S05]  /*3250*/  @P0 BRA `(.L_x_70) ;  /* 0x0000000400680947 */ /* 0x000fea0003800000 */
[----:B------:R-:W2:Y:S01]  /*3260*/  S2R R12, SR_CTAID.X ;  /* 0x00000000000c7919 */ /* 0x000ea20000002500 */
[----:B------:R-:W3:Y:S01]  /*3270*/  LDC.64 R10, c[0x0][0x628] ;  /* 0x00018a00ff0a7b82 */ /* 0x000ee20000000a00 */
[----:B------:R-:W-:Y:S01]  /*3280*/  ULDC UR4, c[0x0][0x150] ;  /* 0x0000540000047ab9 */ /* 0x000fe20000000800 */
[----:B------:R-:W-:Y:S01]  /*3290*/  IMAD.MOV.U32 R8, RZ, RZ, R2 ;  /* 0x000000ffff087224 */ /* 0x000fe200078e0002 */
[----:B------:R-:W4:Y:S01]  /*32a0*/  S2R R24, SR_CTAID.Y ;  /* 0x0000000000187919 */ /* 0x000f220000002600 */
[----:B------:R-:W-:-:S04]  /*32b0*/  IMAD.MOV.U32 R9, RZ, RZ, R17 ;  /* 0x000000ffff097224 */ /* 0x000fc800078e0011 */
[----:B-1----:R-:W1:Y:S08]  /*32c0*/  LDC R21, c[0x0][0x144] ;  /* 0x00005100ff157b82 */ /* 0x002e700000000800 */
[----:B------:R-:W0:Y:S08]  /*32d0*/  LDC R0, c[0x0][0x630] ;  /* 0x00018c00ff007b82 */ /* 0x000e300000000800 */
[----:B------:R-:W0:Y:S01]  /*32e0*/  LDC.64 R14, c[0x0][0x620] ;  /* 0x00018800ff0e7b82 */ /* 0x000e220000000a00 */
[----:B---3--:R-:W-:-:S04]  /*32f0*/  ISETP.NE.U32.AND P0, PT, R10, RZ, PT ;  /* 0x000000ff0a00720c */ /* 0x008fc80003f05070 */
[----:B------:R-:W-:Y:S02]  /*3300*/  ISETP.NE.AND.EX P0, PT, R11, RZ, PT, P0 ;  /* 0x000000ff0b00720c */ /* 0x000fe40003f05300 */
[----:B--2---:R-:W-:-:S05]  /*3310*/  I2FP.F32.U32 R3, R12 ;  /* 0x0000000c00037245 */ /* 0x004fca0000201000 */
[----:B------:R-:W-:-:S04]  /*3320*/  FMUL R3, R3, UR4 ;  /* 0x0000000403037c20 */ /* 0x000fc80008400000 */
[----:B------:R2:W3:Y:S02]  /*3330*/  F2I.U32.TRUNC.NTZ R20, R3 ;  /* 0x0000000300147305 */ /* 0x0004e4000020f000 */
[----:B-1--4-:R-:W-:Y:S05]  /*3340*/  @!P0 BRA `(.L_x_71) ;  /* 0x0000000000288947 */ /* 0x012fea0003800000 */
[----:B--2---:R-:W1:Y:S02]  /*3350*/  LDC R3, c[0x0][0x634] ;  /* 0x00018d00ff037b82 */ /* 0x004e640000000800 */
[----:B-1----:R-:W-:-:S05]  /*3360*/  IADD3 R3, P0, R2, R3, RZ ;  /* 0x0000000302037210 */ /* 0x002fca0007f1e0ff */
[----:B------:R-:W-:-:S04]  /*3370*/  IMAD.X R13, RZ, RZ, R17, P0 ;  /* 0x000000ffff0d7224 */ /* 0x000fc800000e0611 */
[----:B0-----:R-:W-:-:S04]  /*3380*/  IMAD.WIDE.U32 R4, R13, R10, RZ ;  /* 0x0000000a0d047225 */ /* 0x001fc800078e00ff */
[----:B------:R-:W-:-:S04]  /*3390*/  IMAD.WIDE.U32 R6, P0, R3, R11, R4 ;  /* 0x0000000b03067225 */ /* 0x000fc80007800004 */
[----:B------:R-:W-:-:S04]  /*33a0*/  IMAD.WIDE.U32 R4, R3, R10, RZ ;  /* 0x0000000a03047225 */ /* 0x000fc800078e00ff */
[----:B------:R-:W-:Y:S01]  /*33b0*/  IMAD.X R9, RZ, RZ, RZ, P0 ;  /* 0x000000ffff097224 */ /* 0x000fe200000e06ff */
[----:B------:R-:W-:Y:S01]  /*33c0*/  IADD3 RZ, P0, R5, R6, RZ ;  /* 0x0000000605ff7210 */ /* 0x000fe20007f1e0ff */
[----:B------:R-:W-:-:S04]  /*33d0*/  IMAD.MOV.U32 R8, RZ, RZ, R7 ;  /* 0x000000ffff087224 */ /* 0x000fc800078e0007 */
[----:B------:R-:W-:-:S08]  /*33e0*/  IMAD.WIDE.U32.X R8, R13, R11, R8, P0 ;  /* 0x0000000b0d087225 */ /* 0x000fd000000e0408 */
.L_x_71:
[-CC-:B0-----:R-:W-:Y:S01]  /*33f0*/  SHF.R.U64 R51, R8, R0.reuse, R9.reuse ;  /* 0x0000000008337219 */ /* 0x181fe20000001209 */
[----:B------:R-:W0:Y:S01]  /*3400*/  LDC.64 R28, c[0x0][0x640] ;  /* 0x00019000ff1c7b82 */ /* 0x000e220000000a00 */
[----:B------:R-:W-:Y:S01]  /*3410*/  SHF.R.U32.HI R0, RZ, R0, R9 ;  /* 0x00000000ff007219 */ /* 0x000fe20000011609 */
[----:B---3--:R-:W-:Y:S01]  /*3420*/  IMAD.MOV R20, RZ, RZ, -R20 ;  /* 0x000000ffff147224 */ /* 0x008fe200078e0a14 */
[----:B------:R-:W-:Y:S01]  /*3430*/  IADD3 R7, P0, RZ, -R51, RZ ;  /* 0x80000033ff077210 */ /* 0x000fe20007f1e0ff */
[----:B------:R-:W-:Y:S02]  /*3440*/  ULDC UR4, c[0x0][0x154] ;  /* 0x0000550000047ab9 */ /* 0x000fe40000000800 */
[----:B------:R-:W-:Y:S02]  /*3450*/  IMAD R21, R21, R20, R12 ;  /* 0x0000001415157224 */ /* 0x000fe400078e020c */
[----:B------:R-:W1:Y:S01]  /*3460*/  LDC R6, c[0x0][0x618] ;  /* 0x00018600ff067b82 */ /* 0x000e620000000800 */
[----:B--2---:R-:W-:-:S04]  /*3470*/  IMAD.X R3, RZ, RZ, ~R0, P0 ;  /* 0x000000ffff037224 */ /* 0x004fc800000e0e00 */
[-C--:B------:R-:W-:Y:S02]  /*3480*/  IMAD R0, R3, R14.reuse, RZ ;  /* 0x0000000e03007224 */ /* 0x080fe400078e02ff */
[----:B------:R-:W-:Y:S01]  /*3490*/  IMAD.MOV.U32 R3, RZ, RZ, R17 ;  /* 0x000000ffff037224 */ /* 0x000fe200078e0011 */
[----:B------:R-:W2:Y:S01]  /*34a0*/  LDC R8, c[0x0][0x608] ;  /* 0x00018200ff087b82 */ /* 0x000ea20000000800 */
[----:B------:R-:W-:-:S04]  /*34b0*/  IMAD.WIDE.U32 R4, R7, R14, R2 ;  /* 0x0000000e07047225 */ /* 0x000fc800078e0002 */
[----:B------:R-:W-:-:S03]  /*34c0*/  IMAD R3, R7, R15, R0 ;  /* 0x0000000f07037224 */ /* 0x000fc600078e0200 */
[----:B------:R-:W3:Y:S01]  /*34d0*/  LDC R26, c[0x0][0x658] ;  /* 0x00019600ff1a7b82 */ /* 0x000ee20000000800 */
[----:B------:R-:W-:Y:S01]  /*34e0*/  I2FP.F32.U32 R0, R24 ;  /* 0x0000001800007245 */ /* 0x000fe20000201000 */
[----:B------:R-:W-:Y:S01]  /*34f0*/  IMAD.MOV.U32 R7, RZ, RZ, 0x1 ;  /* 0x00000001ff077424 */ /* 0x000fe200078e00ff */
[----:B0-----:R-:W-:Y:S01]  /*3500*/  ISETP.NE.U32.AND P0, PT, R28, RZ, PT ;  /* 0x000000ff1c00720c */ /* 0x001fe20003f05070 */
[----:B------:R-:W-:Y:S02]  /*3510*/  IMAD.IADD R3, R5, 0x1, R3 ;  /* 0x0000000105037824 */ /* 0x000fe400078e0203 */
[----:B------:R-:W-:Y:S01]  /*3520*/  FMUL R0, R0, UR4 ;  /* 0x0000000400007c20 */ /* 0x000fe20008400000 */
[----:B------:R-:W-:Y:S01]  /*3530*/  ISETP.NE.AND.EX P0, PT, R29, RZ, PT, P0 ;  /* 0x000000ff1d00720c */ /* 0x000fe20003f05300 */
[----:B------:R-:W0:Y:S01]  /*3540*/  LDC R15, c[0x0][0x148] ;  /* 0x00005200ff0f7b82 */ /* 0x000e220000000800 */
[-CC-:B-1----:R-:W-:Y:S01]  /*3550*/  SHF.R.U64 R12, R4, R6.reuse, R3.reuse ;  /* 0x00000006040c7219 */ /* 0x182fe20000001203 */
[----:B------:R1:W4:Y:S01]  /*3560*/  F2I.U32.TRUNC.NTZ R13, R0 ;  /* 0x00000000000d7305 */ /* 0x000322000020f000 */
[----:B------:R-:W-:Y:S01]  /*3570*/  SHF.R.U32.HI R3, RZ, R6, R3 ;  /* 0x00000006ff037219 */ /* 0x000fe20000011603 */
[----:B------:R-:W-:-:S04]  /*3580*/  IMAD.MOV.U32 R5, RZ, RZ, -0x1 ;  /* 0xffffffffff057424 */ /* 0x000fc800078e00ff */
[----:B------:R-:W0:Y:S01]  /*3590*/  LDC R20, c[0x0][0x600] ;  /* 0x00018000ff147b82 */ /* 0x000e220000000800 */
[-CC-:B--2---:R-:W-:Y:S02]  /*35a0*/  SHF.R.U64 R10, R12, R8.reuse, R3.reuse ;  /* 0x000000080c0a7219 */ /* 0x184fe40000001203 */
[----:B------:R-:W-:-:S05]  /*35b0*/  SHF.R.U32.HI R3, RZ, R8, R3 ;  /* 0x00000008ff037219 */ /* 0x000fca0000011603 */
[----:B------:R-:W2:Y:S01]  /*35c0*/  LDC R27, c[0x0][0x648] ;  /* 0x00019200ff1b7b82 */ /* 0x000ea20000000800 */
[-C--:B---3--:R-:W-:Y:S02]  /*35d0*/  SHF.L.U32 R4, R5, R26.reuse, RZ ;  /* 0x0000001a05047219 */ /* 0x088fe400000006ff */
[-CC-:B------:R-:W-:Y:S02]  /*35e0*/  SHF.R.U64 R14, R10, R26.reuse, R3.reuse ;  /* 0x0000001a0a0e7219 */ /* 0x180fe40000001203 */
[----:B------:R-:W-:Y:S02]  /*35f0*/  SHF.R.U32.HI R5, RZ, R26, R3 ;  /* 0x0000001aff057219 */ /* 0x000fe40000011603 */
[----:B------:R-:W-:Y:S01]  /*3600*/  LOP3.LUT R25, RZ, R4, RZ, 0x33, !PT ;  /* 0x00000004ff197212 */ /* 0x000fe200078e33ff */
[----:B------:R-:W3:Y:S01]  /*3610*/  LDC R30, c[0x0][0x638] ;  /* 0x00018e00ff1e7b82 */ /* 0x000ee20000000800 */
[----:B------:R-:W-:Y:S01]  /*3620*/  SHF.L.U32 R26, R7, R26, RZ ;  /* 0x0000001a071a7219 */ /* 0x000fe200000006ff */
[----:B------:R-:W-:-:S06]  /*3630*/  IMAD.MOV.U32 R4, RZ, RZ, R14 ;  /* 0x000000ffff047224 */ /* 0x000fcc00078e000e */
[----:B------:R-:W0:Y:S01]  /*3640*/  LDC R31, c[0x0][0x610] ;  /* 0x00018400ff1f7b82 */ /* 0x000e220000000800 */
[----:B-1--4-:R-:W-:Y:S05]  /*3650*/  @!P0 BRA `(.L_x_72) ;  /* 0x0000000000288947 */ /* 0x012fea0003800000 */
[----:B------:R-:W1:Y:S02]  /*3660*/  LDC R3, c[0x0][0x64c] ;  /* 0x00019300ff037b82 */ /* 0x000e640000000800 */
[----:B-1----:R-:W-:-:S05]  /*3670*/  IADD3 R3, P0, R14, R3, RZ ;  /* 0x000000030e037210 */ /* 0x002fca0007f1e0ff */
        /* <DEDUP_REMOVED lines=8> */
.L_x_72:
[----:B------:R-:W-:Y:S01]  /*3700*/  ISETP.NE.AND P0, PT, R16, 0x1, PT ;  /* 0x000000011000780c */ /* 0x000fe20003f05270 */
[----:B0-----:R-:W-:Y:S01]  /*3710*/  VIADD R7, R20, 0xffffffff ;  /* 0xffffffff14077836 */ /* 0x001fe20000000000 */
[----:B--2---:R-:W-:Y:S01]  /*3720*/  SHF.R.U64 R0, R4, R27, R5 ;  /* 0x0000001b04007219 */ /* 0x004fe20000001205 */
[----:B------:R-:W-:Y:S01]  /*3730*/  IMAD.MOV R13, RZ, RZ, -R13 ;  /* 0x000000ffff0d7224 */ /* 0x000fe200078e0a0d */
[----:B------:R-:W-:Y:S01]  /*3740*/  LOP3.LUT R5, R10, R25, RZ, 0xc0, !PT ;  /* 0x000000190a057212 */ /* 0x000fe200078ec0ff */
[----:B------:R-:W-:Y:S01]  /*3750*/  IMAD.MOV.U32 R4, RZ, RZ, 0x1 ;  /* 0x00000001ff047424 */ /* 0x000fe200078e00ff */
[----:B------:R-:W-:Y:S01]  /*3760*/  LOP3.LUT R12, R12, R7, RZ, 0xc0, !PT ;  /* 0x000000070c0c7212 */ /* 0x000fe200078ec0ff */
[----:B------:R-:W-:Y:S02]  /*3770*/  IMAD.MOV R3, RZ, RZ, -R0 ;  /* 0x000000ffff037224 */ /* 0x000fe400078e0a00 */
[----:B------:R-:W-:Y:S02]  /*3780*/  IMAD R0, R26, R0, R5 ;  /* 0x000000001a007224 */ /* 0x000fe400078e0205 */
[----:B---3--:R-:W-:-:S02]  /*3790*/  IMAD R3, R3, R30, R14 ;  /* 0x0000001e03037224 */ /* 0x008fc400078e020e */
[----:B------:R-:W-:Y:S02]  /*37a0*/  @P0 IMAD R21, R15, R13, R24 ;  /* 0x0000000d0f150224 */ /* 0x000fe400078e0218 */
[----:B------:R-:W-:Y:S01]  /*37b0*/  IMAD R5, R3, R20, R12 ;  /* 0x0000001403057224 */ /* 0x000fe200078e020c */
[----:B------:R-:W-:Y:S01]  /*37c0*/  PRMT R3, R4, 0x7610, R3 ;  /* 0x0000761004037816 */ /* 0x000fe20000000003 */
[----:B------:R-:W-:-:S05]  /*37d0*/  IMAD R0, R0, R31, R21 ;  /* 0x0000001f00007224 */ /* 0x000fca00078e0215 */
[----:B------:R-:W-:Y:S02]  /*37e0*/  SEL R50, R5, R0, !P0 ;  /* 0x0000000005327207 */ /* 0x000fe40004000000 */
[----:B------:R-:W-:-:S07]  /*37f0*/  SEL R0, R0, R5, !P0 ;  /* 0x0000000500007207 */ /* 0x000fce0004000000 */
.L_x_70:
[----:B------:R-:W-:Y:S01]  /*3800*/  LOP3.LUT P0, RZ, R3, 0xff, RZ, 0xc0, !PT ;  /* 0x000000ff03ff7812 */ /* 0x000fe2000780c0ff */
[----:B------:R-:W-:-:S12]  /*3810*/  IMAD.MOV.U32 R47, RZ, RZ, R0 ;  /* 0x000000ffff2f7224 */ /* 0x000fd800078e0000 */
[----:B------:R-:W-:Y:S05]  /*3820*/  @P0 BRA `(.L_x_73) ;  /* 0xffffffdc00a00947 */ /* 0x000fea000383ffff */
[----:B------:R-:W-:Y:S05]  /*3830*/  EXIT ;  /* 0x000000000000794d */ /* 0x000fea0003800000 */
.L_x_8:
        /* <DEDUP_REMOVED lines=26> */
.L_x_75:
[----:B------:R-:W0:Y:S01]  /*39e0*/  LDC.64 R30, c[0x0][0x640] ;  /* 0x00019000ff1e7b82 */ /* 0x000e220000000a00 */
[-CC-:B------:R-:W-:Y:S01]  /*39f0*/  SHF.R.U64 R23, R14, R8.reuse, R15.reuse ;  /* 0x000000080e177219 */ /* 0x180fe2000000120f */
[----:B------:R-:W-:Y:S01]  /*3a00*/  IMAD.MOV.U32 R10, RZ, RZ, R2 ;  /* 0x000000ffff0a7224 */ /* 0x000fe200078e0002 */
[----:B------:R-:W-:Y:S01]  /*3a10*/  SHF.R.U32.HI R7, RZ, R8, R15 ;  /* 0x00000008ff077219 */ /* 0x000fe2000001160f */
[----:B------:R-:W-:Y:S01]  /*3a20*/  IMAD.MOV.U32 R11, RZ, RZ, R17 ;  /* 0x000000ffff0b7224 */ /* 0x000fe200078e0011 */
[----:B------:R-:W-:Y:S01]  /*3a30*/  IADD3 R13, P0, RZ, -R23, RZ ;  /* 0x80000017ff0d7210 */ /* 0x000fe20007f1e0ff */
[----:B------:R-:W-:Y:S02]  /*3a40*/  IMAD.MOV.U32 R21, RZ, RZ, 0x1 ;  /* 0x00000001ff157424 */ /* 0x000fe400078e00ff */
[----:B------:R-:W1:Y:S02]  /*3a50*/  LDC R12, c[0x0][0x618] ;  /* 0x00018600ff0c7b82 */ /* 0x000e640000000800 */
[----:B------:R-:W-:-:S02]  /*3a60*/  IMAD.X R7, RZ, RZ, ~R7, P0 ;  /* 0x000000ffff077224 */ /* 0x000fc400000e0e07 */
[----:B------:R-:W-:-:S04]  /*3a70*/  IMAD.WIDE.U32 R10, R13, R26, R10 ;  /* 0x0000001a0d0a7225 */ /* 0x000fc800078e000a */
[----:B------:R-:W2:Y:S01]  /*3a80*/  LDC R14, c[0x0][0x608] ;  /* 0x00018200ff0e7b82 */ /* 0x000ea20000000800 */
[----:B------:R-:W-:-:S04]  /*3a90*/  IMAD R8, R7, R26, RZ ;  /* 0x0000001a07087224 */ /* 0x000fc800078e02ff */
[----:B------:R-:W-:-:S03]  /*3aa0*/  IMAD R7, R13, R27, R8 ;  /* 0x0000001b0d077224 */ /* 0x000fc600078e0208 */
[----:B------:R-:W3:Y:S01]  /*3ab0*/  LDC R28, c[0x0][0x658] ;  /* 0x00019600ff1c7b82 */ /* 0x000ee20000000800 */
[----:B------:R-:W-:Y:S01]  /*3ac0*/  IMAD.IADD R7, R11, 0x1, R7 ;  /* 0x000000010b077824 */ /* 0x000fe200078e0207 */
[----:B0-----:R-:W-:Y:S01]  /*3ad0*/  ISETP.NE.U32.AND P0, PT, R30, RZ, PT ;  /* 0x000000ff1e00720c */ /* 0x001fe20003f05070 */
[----:B------:R-:W-:-:S03]  /*3ae0*/  IMAD.MOV.U32 R11, RZ, RZ, -0x1 ;  /* 0xffffffffff0b7424 */ /* 0x000fc600078e00ff */
[----:B------:R-:W-:Y:S02]  /*3af0*/  ISETP.NE.AND.EX P0, PT, R31, RZ, PT, P0 ;  /* 0x000000ff1f00720c */ /* 0x000fe40003f05300 */
[----:B------:R-:W0:Y:S01]  /*3b00*/  LDC R25, c[0x0][0x600] ;  /* 0x00018000ff197b82 */ /* 0x000e220000000800 */
[-CC-:B-1----:R-:W-:Y:S02]  /*3b10*/  SHF.R.U64 R20, R10, R12.reuse, R7.reuse ;  /* 0x0000000c0a147219 */ /* 0x182fe40000001207 */
[----:B------:R-:W-:-:S05]  /*3b20*/  SHF.R.U32.HI R7, RZ, R12, R7 ;  /* 0x0000000cff077219 */ /* 0x000fca0000011607 */
[----:B------:R-:W1:Y:S01]  /*3b30*/  LDC R8, c[0x0][0x648] ;  /* 0x00019200ff087b82 */ /* 0x000e620000000800 */
[-CC-:B--2---:R-:W-:Y:S02]  /*3b40*/  SHF.R.U64 R22, R20, R14.reuse, R7.reuse ;  /* 0x0000000e14167219 */ /* 0x184fe40000001207 */
[----:B------:R-:W-:-:S05]  /*3b50*/  SHF.R.U32.HI R7, RZ, R14, R7 ;  /* 0x0000000eff077219 */ /* 0x000fca0000011607 */
[----:B------:R-:W2:Y:S01]  /*3b60*/  LDC R27, c[0x0][0x638] ;  /* 0x00018e00ff1b7b82 */ /* 0x000ea20000000800 */
[-C--:B---3--:R-:W-:Y:S02]  /*3b70*/  SHF.L.U32 R10, R11, R28.reuse, RZ ;  /* 0x0000001c0b0a7219 */ /* 0x088fe400000006ff */
[--C-:B------:R-:W-:Y:S02]  /*3b80*/  SHF.R.U64 R26, R22, R28, R7.reuse ;  /* 0x0000001c161a7219 */ /* 0x100fe40000001207 */
[----:B------:R-:W-:Y:S02]  /*3b90*/  LOP3.LUT R29, RZ, R10, RZ, 0x33, !PT ;  /* 0x0000000aff1d7212 */ /* 0x000fe400078e33ff */
[----:B------:R-:W-:Y:S01]  /*3ba0*/  SHF.R.U32.HI R11, RZ, R28, R7 ;  /* 0x0000001cff0b7219 */ /* 0x000fe20000011607 */
[----:B------:R-:W3:Y:S01]  /*3bb0*/  LDC R32, c[0x0][0x610] ;  /* 0x00018400ff207b82 */ /* 0x000ee20000000800 */
[----:B------:R-:W-:Y:S01]  /*3bc0*/  IMAD.MOV.U32 R10, RZ, RZ, R26 ;  /* 0x000000ffff0a7224 */ /* 0x000fe200078e001a */
[----:B------:R-:W-:Y:S06]  /*3bd0*/  @!P0 BRA `(.L_x_76) ;  /* 0x0000000000288947 */ /* 0x000fec0003800000 */
        /* <DEDUP_REMOVED lines=10> */
.L_x_76:
[----:B------:R-:W-:Y:S02]  /*3c80*/  ISETP.NE.AND P0, PT, R16, 0x1, PT ;  /* 0x000000011000780c */ /* 0x000fe40003f05270 */
[----:B-1----:R-:W-:Y:S02]  /*3c90*/  SHF.R.U64 R8, R10, R8, R11 ;  /* 0x000000080a087219 */ /* 0x002fe4000000120b */
[----:B------:R-:W-:Y:S01]  /*3ca0*/  SHF.L.U32 R28, R21, R28, RZ ;  /* 0x0000001c151c7219 */ /* 0x000fe200000006ff */
[----:B0-----:R-:W-:Y:S01]  /*3cb0*/  VIADD R21, R25, 0xffffffff ;  /* 0xffffffff19157836 */ /* 0x001fe20000000000 */
[----:B------:R-:W-:Y:S01]  /*3cc0*/  LOP3.LUT R5, R22, R29, RZ, 0xc0, !PT ;  /* 0x0000001d16057212 */ /* 0x000fe200078ec0ff */
[----:B------:R-:W-:-:S03]  /*3cd0*/  IMAD.MOV R7, RZ, RZ, -R8 ;  /* 0x000000ffff077224 */ /* 0x000fc600078e0a08 */
[----:B------:R-:W-:Y:S01]  /*3ce0*/  LOP3.LUT R21, R20, R21, RZ, 0xc0, !PT ;  /* 0x0000001514157212 */ /* 0x000fe200078ec0ff */
[----:B------:R-:W-:Y:S02]  /*3cf0*/  IMAD R5, R28, R8, R5 ;  /* 0x000000081c057224 */ /* 0x000fe400078e0205 */
[----:B------:R-:W-:Y:S02]  /*3d00*/  @P0 IMAD R6, R9, R24, R4 ;  /* 0x0000001809060224 */ /* 0x000fe400078e0204 */
[----:B--2---:R-:W-:Y:S02]  /*3d10*/  IMAD R4, R7, R27, R26 ;  /* 0x0000001b07047224 */ /* 0x004fe400078e021a */
[----:B---3--:R-:W-:Y:S02]  /*3d20*/  IMAD R6, R5, R32, R6 ;  /* 0x0000002005067224 */ /* 0x008fe400078e0206 */
[----:B------:R-:W-:Y:S02]  /*3d30*/  IMAD R21, R4, R25, R21 ;  /* 0x0000001904157224 */ /* 0x000fe400078e0215 */
[----:B------:R-:W-:-:S02]  /*3d40*/  IMAD.MOV.U32 R8, RZ, RZ, 0x1 ;  /* 0x00000001ff087424 */ /* 0x000fc400078e00ff */
[----:B------:R-:W-:Y:S01]  /*3d50*/  IMAD.MOV.U32 R7, RZ, RZ, R23 ;  /* 0x000000ffff077224 */ /* 0x000fe200078e0017 */
[----:B------:R-:W-:Y:S02]  /*3d60*/  SEL R22, R21, R6, !P0 ;  /* 0x0000000615167207 */ /* 0x000fe40004000000 */
[----:B------:R-:W-:-:S07]  /*3d70*/  SEL R21, R6, R21, !P0 ;  /* 0x0000001506157207 */ /* 0x000fce0004000000 */
.L_x_74:
[----:B------:R-:W-:-:S08]  /*3d80*/  NOP ;  /* 0x0000000000007918 */ /* 0x000fd00000000000 */
[----:B------:R-:W0:-:S00]  /*3d90*/  USETMAXREG.DEALLOC.CTAPOOL 0x28 ;  /* 0x00000028000079c8 */ /* 0x000e0000080e0500 */
[----:B0-----:R-:W-:-:S13]  /*3da0*/  ISETP.NE.AND P0, PT, R3, RZ, PT ;  /* 0x000000ff0300720c */ /* 0x001fda0003f05270 */
[----:B------:R-:W-:Y:S05]  /*3db0*/  @P0 EXIT ;  /* 0x000000000000094d */ /* 0x000fea0003800000 */
[----:B------:R-:W-:Y:S01]  /*3dc0*/  LOP3.LUT P0, RZ, R8, 0xff, RZ, 0xc0, !PT ;  /* 0x000000ff08ff7812 */ /* 0x000fe2000780c0ff */
[----:B------:R-:W-:Y:S02]  /*3dd0*/  IMAD.MOV.U32 R8, RZ, RZ, 0x1 ;  /* 0x00000001ff087424 */ /* 0x000fe400078e00ff */
[----:B------:R-:W-:-:S10]  /*3de0*/  IMAD.MOV.U32 R9, RZ, RZ, RZ ;  /* 0x000000ffff097224 */ /* 0x000fd400078e00ff */
[----:B------:R-:W-:Y:S05]  /*3df0*/  @!P0 BRA `(.L_x_77) ;  /* 0x0000000c00308947 */ /* 0x000fea0003800000 */
[----:B------:R-:W0:Y:S01]  /*3e00*/  LDC R3, c[0x0][0x28c] ;  /* 0x0000a300ff037b82 */ /* 0x000e220000000800 */
[----:B------:R-:W1:Y:S01]  /*3e10*/  S2R R13, SR_CgaCtaId ;  /* 0x00000000000d7919 */ /* 0x000e620000008800 */
[----:B------:R-:W-:Y:S01]  /*3e20*/  ULDC UR5, c[0x0][0x658] ;  /* 0x0001960000057ab9 */ /* 0x000fe20000000800 */
[----:B------:R-:W-:Y:S01]  /*3e30*/  UMOV UR6, 0xffffffff ;  /* 0xffffffff00067882 */ /* 0x000fe20000000000 */
[----:B------:R-:W-:Y:S01]  /*3e40*/  BSSY B0, `(.L_x_77) ;  /* 0x00000c7000007945 */ /* 0x000fe20003800000 */
[----:B------:R-:W-:Y:S01]  /*3e50*/  USHF.L.U32 UR6, UR6, UR5, URZ ;  /* 0x0000000506067299 */ /* 0x000fe2000800063f */
[----:B------:R-:W-:Y:S01]  /*3e60*/  IMAD.MOV.U32 R11, RZ, RZ, 0x1 ;  /* 0x00000001ff0b7424 */ /* 0x000fe200078e00ff */
[----:B------:R-:W-:Y:S01]  /*3e70*/  LOP3.LUT R10, R18, 0x2, RZ, 0xfc, !PT ;  /* 0x00000002120a7812 */ /* 0x000fe200078efcff */
[----:B------:R-:W-:Y:S01]  /*3e80*/  IMAD.MOV.U32 R8, RZ, RZ, 0x1 ;  /* 0x00000001ff087424 */ /* 0x000fe200078e00ff */
[----:B------:R-:W-:Y:S01]  /*3e90*/  ULDC UR4, c[0x0][0x600] ;  /* 0x0001800000047ab9 */ /* 0x000fe20000000800 */
[----:B------:R-:W-:Y:S01]  /*3ea0*/  IMAD.MOV.U32 R9, RZ, RZ, RZ ;  /* 0x000000ffff097224 */ /* 0x000fe200078e00ff */
[----:B------:R-:W-:Y:S01]  /*3eb0*/  UMOV UR7, 0x1 ;  /* 0x0000000100077882 */ /* 0x000fe20000000000 */
[----:B------:R-:W-:-:S02]  /*3ec0*/  UIADD3 UR15, UR4, -0x1, URZ ;  /* 0xffffffff040f7890 */ /* 0x000fc4000fffe03f */
[----:B------:R-:W-:Y:S02]  /*3ed0*/  USHF.L.U32 UR17, UR7, UR5, URZ ;  /* 0x0000000507117299 */ /* 0x000fe4000800063f */
[----:B------:R-:W-:Y:S01]  /*3ee0*/  ULOP3.LUT UR16, URZ, UR6, URZ, 0x33, !UPT ;  /* 0x000000063f107292 */ /* 0x000fe2000f8e333f */
[----:B------:R-:W-:Y:S01]  /*3ef0*/  ULDC.64 UR20, c[0x0][0x198] ;  /* 0x0000660000147ab9 */ /* 0x000fe20000000a00 */
[----:B0-----:R-:W-:-:S05]  /*3f00*/  VIADD R3, R3, 0x1f ;  /* 0x0000001f03037836 */ /* 0x001fca0000000000 */
[----:B------:R-:W-:-:S04]  /*3f10*/  SHF.R.S32.HI R4, RZ, 0x1f, R3 ;  /* 0x0000001fff047819 */ /* 0x000fc80000011403 */
[----:B------:R-:W-:Y:S01]  /*3f20*/  LEA.HI R4, R4, R3, RZ, 0x5 ;  /* 0x0000000304047211 */ /* 0x000fe200078f28ff */
[C---:B-1----:R-:W-:Y:S02]  /*3f30*/  IMAD.SHL.U32 R3, R13.reuse, 0x100, RZ ;  /* 0x000001000d037824 */ /* 0x042fe400078e00ff */
[----:B------:R-:W-:Y:S01]  /*3f40*/  IMAD.SHL.U32 R13, R13, 0x8, RZ ;  /* 0x000000080d0d7824 */ /* 0x000fe200078e00ff */
[----:B------:R-:W-:Y:S02]  /*3f50*/  SHF.R.S32.HI R12, RZ, 0x5, R4 ;  /* 0x00000005ff0c7819 */ /* 0x000fe40000011404 */
[----:B------:R-:W-:Y:S02]  /*3f60*/  LOP3.LUT R3, R3, 0x100, RZ, 0xc0, !PT ;  /* 0x0000010003037812 */ /* 0x000fe400078ec0ff */
[----:B------:R-:W-:Y:S01]  /*3f70*/  LOP3.LUT R13, R13, 0x8, RZ, 0xc0, !PT ;  /* 0x000000080d0d7812 */ /* 0x000fe200078ec0ff */
[----:B------:R-:W-:Y:S01]  /*3f80*/  VIADD R20, R12, 0x1 ;  /* 0x000000010c147836 */ /* 0x000fe20000000000 */
[----:B------:R-:W-:-:S07]  /*3f90*/  LOP3.LUT R19, R3, 0x34280, RZ, 0xfc, !PT ;  /* 0x0003428003137812 */ /* 0x000fce00078efcff */
.L_x_88:
[----:B------:R-:W-:-:S03]  /*3fa0*/  UMOV UR4, 0xffffffff ;  /* 0xffffffff00047882 */ /* 0x000fc60000000000 */
[----:B------:R-:W-:Y:S05]  /*3fb0*/  BRA.DIV UR4, `(.L_x_78) ;  /* 0x0000001a04c47947 */ /* 0x000fea000b800000 */
[----:B------:R-:W-:-:S13]  /*3fc0*/  ELECT P6, URZ, PT ;  /* 0x00000000003f782f */ /* 0x000fda00038c0000 */
.L_x_121:
[----:B------:R-:W0:Y:S01]  /*3fd0*/  LDC R3, c[0x0][0x28c] ;  /* 0x0000a300ff037b82 */ /* 0x000e220000000800 */
[----:B------:R-:W-:Y:S01]  /*3fe0*/  BSSY B1, `(.L_x_79) ;  /* 0x0000038000017945 */ /* 0x000fe20003800000 */
[----:B0-----:R-:W-:-:S13]  /*3ff0*/  ISETP.LT.OR P6, PT, R3, 0x1, !P6 ;  /* 0x000000010300780c */ /* 0x001fda00077c1670 */
[----:B------:R-:W-:Y:S05]  /*4000*/  @P6 BRA `(.L_x_80) ;  /* 0x0000000000d46947 */ /* 0x000fea0003800000 */
[----:B------:R-:W-:Y:S02]  /*4010*/  IMAD R22, R22, 0x10, R13 ;  /* 0x0000001016167824 */ /* 0x000fe400078e020d */
[----:B------:R-:W-:Y:S02]  /*4020*/  IMAD.SHL.U32 R21, R21, 0x100, RZ ;  /* 0x0000010015157824 */ /* 0x000fe400078e00ff */
[----:B------:R-:W-:Y:S02]  /*4030*/  IMAD.MOV.U32 R23, RZ, RZ, RZ ;  /* 0x000000ffff177224 */ /* 0x000fe400078e00ff */
[----:B------:R-:W-:Y:S02]  /*4040*/  IMAD.MOV.U32 R3, RZ, RZ, R20 ;  /* 0x000000ffff037224 */ /* 0x000fe400078e0014 */
[----:B------:R-:W-:Y:S02]  /*4050*/  IMAD.MOV.U32 R4, RZ, RZ, R8 ;  /* 0x000000ffff047224 */ /* 0x000fe400078e0008 */
[----:B------:R-:W-:-:S07]  /*4060*/  IMAD.MOV.U32 R6, RZ, RZ, R9 ;  /* 0x000000ffff067224 */ /* 0x000fce00078e0009 */
.L_x_83:
[----:B------:R-:W0:Y:S01]  /*4070*/  S2R R14, SR_CgaCtaId ;  /* 0x00000000000e7919 */ /* 0x000e220000008800 */
[----:B------:R-:W-:Y:S02]  /*4080*/  MOV R5, 0x400 ;  /* 0x0000040000057802 */ /* 0x000fe40000000f00 */
[----:B------:R-:W-:Y:S02]  /*4090*/  ISETP.NE.AND P1, PT, R0, RZ, PT ;  /* 0x000000ff0000720c */ /* 0x000fe40003f25270 */
[----:B0-----:R-:W-:Y:S02]  /*40a0*/  LEA R15, R14, R5, 0x18 ;  /* 0x000000050e0f7211 */ /* 0x001fe400078ec0ff */
[----:B------:R-:W-:-:S09]  /*40b0*/  SHF.L.U32 R5, R4, 0x1f, RZ ;  /* 0x0000001f04057819 */ /* 0x000fd200000006ff */
[----:B------:R-:W0:Y:S01]  /*40c0*/  @!P1 LDC R14, c[0x0][0x500] ;  /* 0x00014000ff0e9b82 */ /* 0x000e220000000800 */
[----:B------:R-:W-:-:S04]  /*40d0*/  IMAD R24, R6, 0x8, R15 ;  /* 0x0000000806187824 */ /* 0x000fc800078e020f */
[----:B------:R-:W1:Y:S02]  /*40e0*/  SYNCS.PHASECHK.TRANS64.TRYWAIT P0, [R24+URZ+0xd0], R5 ;  /* 0x0000d005180075a7 */ /* 0x000e64000800017f */
[----:B-1----:R-:W-:Y:S05]  /*40f0*/  @!P0 BRA `(.L_x_81) ;  /* 0x0000001800948947 */ /* 0x002fea0003800000 */
.L_x_122:
[----:B-1----:R-:W-:Y:S01]  /*4100*/  PRMT R5, R10, 0x9910, RZ ;  /* 0x000099100a057816 */ /* 0x002fe200000000ff */
[----:B0-----:R0:W-:Y:S03]  /*4110*/  @!P1 SYNCS.ARRIVE.TRANS64 RZ, [R24+URZ], R14 ;  /* 0x0000000e18ff99a7 */ /* 0x0011e6000800003f */
[----:B------:R-:W-:-:S13]  /*4120*/  ISETP.NE.AND P0, PT, R5, 0x2, PT ;  /* 0x000000020500780c */ /* 0x000fda0003f05270 */
[----:B0-----:R-:W-:Y:S05]  /*4130*/  @P0 BRA `(.L_x_82) ;  /* 0x0000000000040947 */ /* 0x001fea0003800000 */
[----:B------:R-:W-:Y:S01]  /*4140*/  BPT.TRAP 0x1 ;  /* 0x000000040000795c */ /* 0x000fe20000300000 */
.L_x_82:
[----:B------:R-:W-:Y:S01]  /*4150*/  R2UR UR13, R15 ;  /* 0x000000000f0d72ca */ /* 0x000fe200000e0000 */
[----:B------:R-:W-:Y:S01]  /*4160*/  IMAD R15, R6, 0x2000, R15 ;  /* 0x00002000060f7824 */ /* 0x000fe200078e020f */
[----:B------:R-:W-:Y:S01]  /*4170*/  R2UR UR9, R24 ;  /* 0x00000000180972ca */ /* 0x000fe200000e0000 */
[C---:B------:R-:W-:Y:S01]  /*4180*/  IMAD R5, R6.reuse, 0x200, R19 ;  /* 0x0000020006057824 */ /* 0x040fe200078e0213 */
[----:B------:R-:W-:Y:S01]  /*4190*/  UIADD3 UR4, UP0, UR20, 0xf0, URZ ;  /* 0x000000f014047890 */ /* 0x000fe2000ff1e03f */
[----:B------:R-:W-:Y:S01]  /*41a0*/  VIADD R3, R3, 0xffffffff ;  /* 0xffffffff03037836 */ /* 0x000fe20000000000 */
[----:B------:R-:W-:Y:S01]  /*41b0*/  R2UR UR5, R15 ;  /* 0x000000000f0572ca */ /* 0x000fe200000e0000 */
[----:B------:R-:W-:Y:S01]  /*41c0*/  UIADD3 UR22, UP1, UR20, 0x1f0, URZ ;  /* 0x000001f014167890 */ /* 0x000fe2000ff3e03f */
[----:B------:R-:W-:Y:S01]  /*41d0*/  R2UR UR8, R5 ;  /* 0x00000000050872ca */ /* 0x000fe200000e0000 */
[----:B------:R-:W-:Y:S01]  /*41e0*/  VIADD R6, R6, 0x1 ;  /* 0x0000000106067836 */ /* 0x000fe20000000000 */
[----:B------:R-:W-:Y:S01]  /*41f0*/  R2UR UR11, R21 ;  /* 0x00000000150b72ca */ /* 0x000fe200000e0000 */
[----:B------:R-:W-:Y:S01]  /*4200*/  UIADD3.X UR23, URZ, UR21, URZ, UP1, !UPT ;  /* 0x000000153f177290 */ /* 0x000fe20008ffe43f */
[----:B------:R-:W-:Y:S01]  /*4210*/  R2UR UR10, R23 ;  /* 0x00000000170a72ca */ /* 0x000fe200000e0000 */
[----:B------:R-:W-:Y:S01]  /*4220*/  UMOV UR6, 0x0 ;  /* 0x0000000000067882 */ /* 0x000fe20000000000 */
[----:B------:R-:W-:Y:S01]  /*4230*/  R2UR UR12, R7 ;  /* 0x00000000070c72ca */ /* 0x000fe200000e0000 */
[----:B------:R-:W-:Y:S01]  /*4240*/  UMOV UR7, 0x10000000 ;  /* 0x1000000000077882 */ /* 0x000fe20000000000 */
[----:B------:R-:W-:Y:S01]  /*4250*/  R2UR UR18, R22 ;  /* 0x00000000161272ca */ /* 0x000fe200000e0000 */
[----:B------:R-:W-:Y:S01]  /*4260*/  UMOV UR19, 0x30000 ;  /* 0x0003000000137882 */ /* 0x000fe20000000000 */
[----:B------:R-:W-:Y:S01]  /*4270*/  ISETP.GT.AND P1, PT, R3, 0x1, PT ;  /* 0x000000010300780c */ /* 0x000fe20003f24270 */
[----:B------:R-:W-:Y:S01]  /*4280*/  UIADD3 UR14, UR5, 0x280, URZ ;  /* 0x00000280050e7890 */ /* 0x000fe2000fffe03f */
[----:B------:R-:W-:Y:S01]  /*4290*/  ISETP.NE.AND P0, PT, R6, 0x1a, PT ;  /* 0x0000001a0600780c */ /* 0x000fe20003f05270 */
[----:B------:R-:W-:Y:S01]  /*42a0*/  UIADD3.X UR5, URZ, UR21, URZ, UP0, !UPT ;  /* 0x000000153f057290 */ /* 0x000fe200087fe43f */
[----:B------:R-:W-:Y:S01]  /*42b0*/  VIADD R23, R23, 0x20 ;  /* 0x0000002017177836 */ /* 0x000fe20000000000 */
[----:B------:R-:W-:Y:S01]  /*42c0*/  UIADD3 UR13, UR13, UR8, URZ ;  /* 0x000000080d0d7290 */ /* 0x000fe2000fffe03f */
[----:B------:R-:W-:-:S02]  /*42d0*/  SEL R5, RZ, 0x1, P0 ;  /* 0x00000001ff057807 */ /* 0x000fc40000000000 */
[----:B------:R-:W-:Y:S01]  /*42e0*/  UMOV UR8, UR14 ;  /* 0x0000000e00087c82 */ /* 0x000fe20008000000 */
[----:B------:R-:W-:Y:S02]  /*42f0*/  SEL R6, R6, RZ, P0 ;  /* 0x000000ff06067207 */ /* 0x000fe40000000000 */
[----:B------:R-:W-:Y:S01]  /*4300*/  LOP3.LUT R4, R4, R5, RZ, 0x3c, !PT ;  /* 0x0000000504047212 */ /* 0x000fe200078e3cff */
[----:B------:R0:W-:Y:S02]  /*4310*/  UTMALDG.3D [UR8], [UR4], desc[UR6] ;  /* 0x00000608040075b4 */ /* 0x0001e40008011000 */
[----:B0-----:R-:W-:Y:S01]  /*4320*/  UMOV UR11, UR18 ;  /* 0x00000012000b7c82 */ /* 0x001fe20008000000 */
[----:B------:R-:W-:Y:S02]  /*4330*/  UMOV UR8, UR13 ;  /* 0x0000000d00087c82 */ /* 0x000fe40008000000 */
[----:B------:R0:W-:Y:S02]  /*4340*/  UTMALDG.3D.MULTICAST [UR8], [UR22], UR19, desc[UR6] ;  /* 0x00000608160073b4 */ /* 0x0001e40008011813 */
[----:B0-----:R-:W-:Y:S05]  /*4350*/  @P1 BRA `(.L_x_83) ;  /* 0xfffffffc00441947 */ /* 0x001fea000383ffff */
.L_x_80:
[----:B------:R-:W-:Y:S05]  /*4360*/  BSYNC B1 ;  /* 0x0000000000017941 */ /* 0x000fea0003800000 */
.L_x_79:
[----:B------:R-:W-:Y:S01]  /*4370*/  LOP3.LUT P1, RZ, R11, 0xff, RZ, 0xc0, !PT ;  /* 0x000000ff0bff7812 */ /* 0x000fe2000782c0ff */
[C---:B------:R-:W-:Y:S01]  /*4380*/  IMAD.IADD R6, R12.reuse, 0x1, R9 ;  /* 0x000000010c067824 */ /* 0x040fe200078e0209 */
[----:B------:R-:W-:Y:S01]  /*4390*/  ULDC.64 UR4, c[0x0][0x650] ;  /* 0x0001940000047ab9 */ /* 0x000fe20000000a00 */
[----:B------:R-:W-:Y:S01]  /*43a0*/  ISETP.GE.U32.AND P2, PT, R12, 0x1a, PT ;  /* 0x0000001a0c00780c */ /* 0x000fe20003f46070 */
[----:B------:R-:W-:Y:S01]  /*43b0*/  BSSY B1, `(.L_x_84) ;  /* 0x000006d000017945 */ /* 0x000fe20003800000 */
[----:B------:R-:W-:Y:S01]  /*43c0*/  IMAD.MOV.U32 R21, RZ, RZ, -0x1 ;  /* 0xffffffffff157424 */ /* 0x000fe200078e00ff */
[----:B------:R-:W-:Y:S01]  /*43d0*/  ISETP.GT.U32.AND P0, PT, R6, 0x19, PT ;  /* 0x000000190600780c */ /* 0x000fe20003f04070 */
[----:B------:R-:W-:Y:S01]  /*43e0*/  IMAD.MOV.U32 R22, RZ, RZ, -0x1 ;  /* 0xffffffffff167424 */ /* 0x000fe200078e00ff */
[----:B------:R-:W-:Y:S01]  /*43f0*/  PRMT R11, RZ, 0x7610, R11 ;  /* 0x00007610ff0b7816 */ /* 0x000fe2000000000b */
[----:B------:R-:W-:Y:S01]  /*4400*/  IMAD.MOV.U32 R7, RZ, RZ, -0x1 ;  /* 0xffffffffff077424 */ /* 0x000fe200078e00ff */
[----:B------:R-:W-:-:S03]  /*4410*/  ISETP.LT.U32.AND P0, PT, R12, 0x1a, P0 ;  /* 0x0000001a0c00780c */ /* 0x000fc60000701070 */
[----:B------:R-:W0:Y:S01]  /*4420*/  @P1 S2R R4, SR_CgaCtaId ;  /* 0x0000000000041919 */ /* 0x000e220000008800 */
[----:B------:R-:W-:-:S04]  /*4430*/  @P1 MOV R3, 0x400 ;  /* 0x0000040000031802 */ /* 0x000fc80000000f00 */
[----:B0-----:R-:W-:Y:S01]  /*4440*/  @P1 LEA R3, R4, R3, 0x18 ;  /* 0x0000000304031211 */ /* 0x001fe200078ec0ff */
[----:B------:R-:W-:-:S03]  /*4450*/  IMAD.WIDE.U32 R4, R6, 0x4ec4ec4f, RZ ;  /* 0x4ec4ec4f06047825 */ /* 0x000fc600078e00ff */
[----:B------:R0:W-:Y:S01]  /*4460*/  @P1 SYNCS.ARRIVE.TRANS64.A1T0 RZ, [R3+URZ+0x1b8], RZ ;  /* 0x0001b8ff03ff19a7 */ /* 0x0001e2000810003f */
[----:B------:R-:W-:Y:S02]  /*4470*/  IADD3 R2, P1, R2, UR36, RZ ;  /* 0x0000002402027c10 */ /* 0x000fe4000ff3e0ff */
[----:B------:R-:W-:Y:S02]  /*4480*/  SHF.R.U32.HI R5, RZ, 0x3, R5 ;  /* 0x00000003ff057819 */ /* 0x000fe40000011605 */
[----:B------:R-:W-:Y:S02]  /*4490*/  IADD3.X R17, R17, UR42, RZ, P1, !PT ;  /* 0x0000002a11117c10 */ /* 0x000fe40008ffe4ff */
[----:B0-----:R-:W-:Y:S01]  /*44a0*/  SEL R3, RZ, 0x1, !P0 ;  /* 0x00000001ff037807 */ /* 0x001fe20004000000 */
[----:B------:R-:W-:Y:S01]  /*44b0*/  IMAD R9, R5, -0x1a, R6 ;  /* 0xffffffe605097824 */ /* 0x000fe200078e0206 */
[----:B------:R-:W-:Y:S02]  /*44c0*/  ISETP.GE.U32.AND P0, PT, R2, UR4, PT ;  /* 0x0000000402007c0c */ /* 0x000fe4000bf06070 */
[----:B------:R-:W-:-:S02]  /*44d0*/  LOP3.LUT R8, R8, R3, RZ, 0x3c, !PT ;  /* 0x0000000308087212 */ /* 0x000fc400078e3cff */
[----:B------:R-:W-:Y:S02]  /*44e0*/  ISETP.GE.U32.AND.EX P0, PT, R17, UR5, PT, P0 ;  /* 0x0000000511007c0c */ /* 0x000fe4000bf06100 */
[----:B------:R-:W-:Y:S02]  /*44f0*/  @P2 LOP3.LUT R8, R8, 0x1, R5, 0x78, !PT ;  /* 0x0000000108082812 */ /* 0x000fe400078e7805 */
[----:B------:R-:W-:-:S09]  /*4500*/  PRMT R3, RZ, 0x7610, R3 ;  /* 0x00007610ff037816 */ /* 0x000fd20000000003 */
[----:B------:R-:W-:Y:S05]  /*4510*/  @P0 BRA `(.L_x_85) ;  /* 0x0000000400580947 */ /* 0x000fea0003800000 */
[----:B------:R-:W0:Y:S01]  /*4520*/  S2R R21, SR_CTAID.X ;  /* 0x0000000000157919 */ /* 0x000e220000002500 */
[----:B------:R-:W-:Y:S01]  /*4530*/  ULDC.64 UR4, c[0x0][0x628] ;  /* 0x00018a0000047ab9 */ /* 0x000fe20000000a00 */
[----:B------:R-:W-:Y:S01]  /*4540*/  ULDC UR7, c[0x0][0x630] ;  /* 0x00018c0000077ab9 */ /* 0x000fe20000000800 */
[----:B------:R-:W-:Y:S01]  /*4550*/  ISETP.NE.U32.AND P0, PT, RZ, UR4, PT ;  /* 0x00000004ff007c0c */ /* 0x000fe2000bf05070 */
[----:B------:R-:W1:Y:S01]  /*4560*/  S2R R15, SR_CTAID.Y ;  /* 0x00000000000f7919 */ /* 0x000e620000002600 */
[----:B------:R-:W-:Y:S01]  /*4570*/  ULDC UR8, c[0x0][0x150] ;  /* 0x0000540000087ab9 */ /* 0x000fe20000000800 */
[----:B------:R-:W-:Y:S01]  /*4580*/  IMAD.MOV.U32 R4, RZ, RZ, R2 ;  /* 0x000000ffff047224 */ /* 0x000fe200078e0002 */
[----:B------:R-:W-:Y:S01]  /*4590*/  ISETP.NE.AND.EX P0, PT, RZ, UR5, PT, P0 ;  /* 0x00000005ff007c0c */ /* 0x000fe2000bf05300 */
[----:B------:R-:W-:Y:S01]  /*45a0*/  IMAD.MOV.U32 R5, RZ, RZ, R17 ;  /* 0x000000ffff057224 */ /* 0x000fe200078e0011 */
[----:B0-----:R-:W-:-:S11]  /*45b0*/  I2FP.F32.U32 R22, R21 ;  /* 0x0000001500167245 */ /* 0x001fd60000201000 */
[----:B------:R-:W-:Y:S05]  /*45c0*/  @!P0 BRA `(.L_x_86) ;  /* 0x0000000000288947 */ /* 0x000fea0003800000 */
[----:B------:R-:W-:Y:S02]  /*45d0*/  ULDC UR6, c[0x0][0x634] ;  /* 0x00018d0000067ab9 */ /* 0x000fe40000000800 */
[----:B------:R-:W-:-:S05]  /*45e0*/  IADD3 R5, P0, R2, UR6, RZ ;  /* 0x0000000602057c10 */ /* 0x000fca000ff1e0ff */
[----:B------:R-:W-:-:S04]  /*45f0*/  IMAD.X R3, RZ, RZ, R17, P0 ;  /* 0x000000ffff037224 */ /* 0x000fc800000e0611 */
[----:B------:R-:W-:-:S04]  /*4600*/  IMAD.WIDE.U32 R6, R3, UR4, RZ ;  /* 0x0000000403067c25 */ /* 0x000fc8000f8e00ff */
[----:B------:R-:W-:-:S04]  /*4610*/  IMAD.WIDE.U32 R6, P0, R5, UR5, R6 ;  /* 0x0000000505067c25 */ /* 0x000fc8000f800006 */
[----:B------:R-:W-:-:S04]  /*4620*/  IMAD.WIDE.U32 R4, R5, UR4, RZ ;  /* 0x0000000405047c25 */ /* 0x000fc8000f8e00ff */
[----:B------:R-:W-:Y:S01]  /*4630*/  IMAD.MOV.U32 R4, RZ, RZ, R7 ;  /* 0x000000ffff047224 */ /* 0x000fe200078e0007 */
[----:B------:R-:W-:Y:S01]  /*4640*/  IADD3 RZ, P1, R5, R6, RZ ;  /* 0x0000000605ff7210 */ /* 0x000fe20007f3e0ff */
[----:B------:R-:W-:-:S04]  /*4650*/  IMAD.X R5, RZ, RZ, RZ, P0 ;  /* 0x000000ffff057224 */ /* 0x000fc800000e06ff */
[----:B------:R-:W-:-:S08]  /*4660*/  IMAD.WIDE.U32.X R4, R3, UR5, R4, P1 ;  /* 0x0000000503047c25 */ /* 0x000fd000088e0404 */
.L_x_86:
[--C-:B------:R-:W-:Y:S01]  /*4670*/  SHF.R.U64 R14, R4, UR7, R5.reuse ;  /* 0x00000007040e7c19 */ /* 0x100fe20008001205 */
[----:B------:R-:W-:Y:S01]  /*4680*/  FMUL R22, R22, UR8 ;  /* 0x0000000816167c20 */ /* 0x000fe20008400000 */
[----:B------:R-:W-:Y:S01]  /*4690*/  SHF.R.U32.HI R3, RZ, UR7, R5 ;  /* 0x00000007ff037c19 */ /* 0x000fe20008011605 */
[----:B------:R-:W0:Y:S01]  /*46a0*/  LDC R6, c[0x0][0x144] ;  /* 0x00005100ff067b82 */ /* 0x000e220000000800 */
[----:B------:R-:W-:Y:S01]  /*46b0*/  IADD3 R4, P0, RZ, -R14, RZ ;  /* 0x8000000eff047210 */ /* 0x000fe20007f1e0ff */
[----:B------:R-:W-:Y:S01]  /*46c0*/  ULDC.64 UR4, c[0x0][0x620] ;  /* 0x0001880000047ab9 */ /* 0x000fe20000000a00 */
[----:B-1----:R-:W-:Y:S01]  /*46d0*/  I2FP.F32.U32 R5, R15 ;  /* 0x0000000f00057245 */ /* 0x002fe20000201000 */
[----:B------:R-:W1:Y:S01]  /*46e0*/  F2I.U32.TRUNC.NTZ R22, R22 ;  /* 0x0000001600167305 */ /* 0x000e62000020f000 */
[----:B------:R-:W-:Y:S01]  /*46f0*/  ULDC UR6, c[0x0][0x154] ;  /* 0x0000550000067ab9 */ /* 0x000fe20000000800 */
[----:B------:R-:W-:Y:S01]  /*4700*/  IMAD.X R3, RZ, RZ, ~R3, P0 ;  /* 0x000000ffff037224 */ /* 0x000fe200000e0e03 */
[----:B------:R-:W-:Y:S01]  /*4710*/  ISETP.NE.AND P2, PT, R16, 0x1, PT ;  /* 0x000000011000780c */ /* 0x000fe20003f45270 */
[----:B------:R-:W-:Y:S01]  /*4720*/  FMUL R23, R5, UR6 ;  /* 0x0000000605177c20 */ /* 0x000fe20008400000 */
[----:B------:R-:W2:Y:S01]  /*4730*/  LDC R24, c[0x0][0x148] ;  /* 0x00005200ff187b82 */ /* 0x000ea20000000800 */
[----:B------:R-:W-:Y:S01]  /*4740*/  IMAD R3, R3, UR4, RZ ;  /* 0x0000000403037c24 */ /* 0x000fe2000f8e02ff */
[----:B------:R-:W-:-:S02]  /*4750*/  ULDC.64 UR6, c[0x0][0x640] ;  /* 0x0001900000067ab9 */ /* 0x000fc40000000a00 */
[----:B------:R-:W-:Y:S01]  /*4760*/  ISETP.NE.U32.AND P0, PT, RZ, UR6, PT ;  /* 0x00000006ff007c0c */ /* 0x000fe2000bf05070 */
[C---:B------:R-:W-:Y:S01]  /*4770*/  IMAD R7, R4.reuse, UR5, R3 ;  /* 0x0000000504077c24 */ /* 0x040fe2000f8e0203 */
[----:B------:R-:W3:Y:S01]  /*4780*/  F2I.U32.TRUNC.NTZ R23, R23 ;  /* 0x0000001700177305 */ /* 0x000ee2000020f000 */
[----:B------:R-:W-:Y:S01]  /*4790*/  IMAD.MOV.U32 R3, RZ, RZ, R17 ;  /* 0x000000ffff037224 */ /* 0x000fe200078e0011 */
[----:B------:R-:W-:Y:S01]  /*47a0*/  ISETP.NE.AND.EX P0, PT, RZ, UR7, PT, P0 ;  /* 0x00000007ff007c0c */ /* 0x000fe2000bf05300 */
[----:B-1----:R-:W-:Y:S02]  /*47b0*/  IMAD.MOV R22, RZ, RZ, -R22 ;  /* 0x000000ffff167224 */ /* 0x002fe400078e0a16 */
[----:B------:R-:W-:Y:S01]  /*47c0*/  IMAD.WIDE.U32 R4, R4, UR4, R2 ;  /* 0x0000000404047c25 */ /* 0x000fe2000f8e0002 */
[----:B------:R-:W-:-:S03]  /*47d0*/  ULDC UR4, c[0x0][0x618] ;  /* 0x0001860000047ab9 */ /* 0x000fc60000000800 */
[----:B------:R-:W-:Y:S02]  /*47e0*/  IMAD.IADD R5, R5, 0x1, R7 ;  /* 0x0000000105057824 */ /* 0x000fe400078e0207 */
[----:B0-----:R-:W-:-:S03]  /*47f0*/  IMAD R3, R6, R22, R21 ;  /* 0x0000001606037224 */ /* 0x001fc600078e0215 */
[----:B------:R-:W-:Y:S01]  /*4800*/  SHF.R.U64 R21, R4, UR4, R5 ;  /* 0x0000000404157c19 */ /* 0x000fe20008001205 */
[----:B---3--:R-:W-:Y:S01]  /*4810*/  IMAD.MOV R6, RZ, RZ, -R23 ;  /* 0x000000ffff067224 */ /* 0x008fe200078e0a17 */
[----:B------:R-:W-:Y:S01]  /*4820*/  SHF.R.U32.HI R4, RZ, UR4, R5 ;  /* 0x00000004ff047c19 */ /* 0x000fe20008011605 */
[----:B------:R-:W-:Y:S02]  /*4830*/  ULDC UR4, c[0x0][0x608] ;  /* 0x0001820000047ab9 */ /* 0x000fe40000000800 */
[----:B--2---:R-:W-:Y:S01]  /*4840*/  @P2 IMAD R3, R24, R6, R15 ;  /* 0x0000000618032224 */ /* 0x004fe200078e020f */
[--C-:B------:R-:W-:Y:S02]  /*4850*/  SHF.R.U64 R22, R21, UR4, R4.reuse ;  /* 0x0000000415167c19 */ /* 0x100fe40008001204 */
[----:B------:R-:W-:Y:S01]  /*4860*/  SHF.R.U32.HI R5, RZ, UR4, R4 ;  /* 0x00000004ff057c19 */ /* 0x000fe20008011604 */
[----:B------:R-:W-:-:S03]  /*4870*/  ULDC UR4, c[0x0][0x658] ;  /* 0x0001960000047ab9 */ /* 0x000fc60000000800 */
[--C-:B------:R-:W-:Y:S02]  /*4880*/  SHF.R.U64 R15, R22, UR4, R5.reuse ;  /* 0x00000004160f7c19 */ /* 0x100fe40008001205 */
[----:B------:R-:W-:-:S03]  /*4890*/  SHF.R.U32.HI R23, RZ, UR4, R5 ;  /* 0x00000004ff177c19 */ /* 0x000fc60008011605 */
[----:B------:R-:W-:Y:S02]  /*48a0*/  IMAD.MOV.U32 R6, RZ, RZ, R15 ;  /* 0x000000ffff067224 */ /* 0x000fe400078e000f */
[----:B------:R-:W-:Y:S01]  /*48b0*/  IMAD.MOV.U32 R5, RZ, RZ, R23 ;  /* 0x000000ffff057224 */ /* 0x000fe200078e0017 */
[----:B------:R-:W-:Y:S06]  /*48c0*/  @!P0 BRA `(.L_x_87) ;  /* 0x00000000002c8947 */ /* 0x000fec0003800000 */
        /* <DEDUP_REMOVED lines=9> */
[----:B------:R-:W-:-:S04]  /*4960*/  IMAD.WIDE.U32.X R4, R23, UR7, R4, P1 ;  /* 0x0000000717047c25 */ /* 0x000fc800088e0404 */
[----:B------:R-:W-:-:S07]  /*4970*/  IMAD.MOV.U32 R6, RZ, RZ, R4 ;  /* 0x000000ffff067224 */ /* 0x000fce00078e0004 */
.L_x_87:
[----:B------:R-:W-:Y:S01]  /*4980*/  ULDC UR4, c[0x0][0x648] ;  /* 0x0001920000047ab9 */ /* 0x000fe20000000800 */
[----:B------:R-:W-:Y:S01]  /*4990*/  LOP3.LUT R4, R22, UR16, RZ, 0xc0, !PT ;  /* 0x0000001016047c12 */ /* 0x000fe2000f8ec0ff */
[----:B------:R-:W-:Y:S01]  /*49a0*/  ULDC UR5, c[0x0][0x610] ;  /* 0x0001840000057ab9 */ /* 0x000fe20000000800 */
[----:B------:R-:W-:Y:S01]  /*49b0*/  SHF.R.U64 R5, R6, UR4, R5 ;  /* 0x0000000406057c19 */ /* 0x000fe20008001205 */
[----:B------:R-:W-:Y:S01]  /*49c0*/  ULDC UR4, c[0x0][0x638] ;  /* 0x00018e0000047ab9 */ /* 0x000fe20000000800 */
[----:B------:R-:W-:Y:S01]  /*49d0*/  LOP3.LUT R22, R21, UR15, RZ, 0xc0, !PT ;  /* 0x0000000f15167c12 */ /* 0x000fe2000f8ec0ff */
[----:B------:R-:W-:Y:S02]  /*49e0*/  IMAD.MOV.U32 R7, RZ, RZ, R14 ;  /* 0x000000ffff077224 */ /* 0x000fe400078e000e */
[----:B------:R-:W-:Y:S02]  /*49f0*/  IMAD.MOV R6, RZ, RZ, -R5 ;  /* 0x000000ffff067224 */ /* 0x000fe400078e0a05 */
[----:B------:R-:W-:-:S02]  /*4a00*/  IMAD R4, R5, UR17, R4 ;  /* 0x0000001105047c24 */ /* 0x000fc4000f8e0204 */
[----:B------:R-:W-:Y:S01]  /*4a10*/  IMAD R15, R6, UR4, R15 ;  /* 0x00000004060f7c24 */ /* 0x000fe2000f8e020f */
[----:B------:R-:W-:Y:S01]  /*4a20*/  ULDC UR4, c[0x0][0x600] ;  /* 0x0001800000047ab9 */ /* 0x000fe20000000800 */
[----:B------:R-:W-:Y:S02]  /*4a30*/  IMAD R21, R4, UR5, R3 ;  /* 0x0000000504157c24 */ /* 0x000fe4000f8e0203 */
[----:B------:R-:W-:Y:S02]  /*4a40*/  IMAD R4, R15, UR4, R22 ;  /* 0x000000040f047c24 */ /* 0x000fe4000f8e0216 */
[----:B------:R-:W-:-:S03]  /*4a50*/  IMAD.MOV.U32 R3, RZ, RZ, 0x1 ;  /* 0x00000001ff037424 */ /* 0x000fc600078e00ff */
[----:B------:R-:W-:Y:S02]  /*4a60*/  SEL R22, R4, R21, !P2 ;  /* 0x0000001504167207 */ /* 0x000fe40005000000 */
[----:B------:R-:W-:-:S07]  /*4a70*/  SEL R21, R21, R4, !P2 ;  /* 0x0000000415157207 */ /* 0x000fce0005000000 */
.L_x_85:
[----:B------:R-:W-:Y:S05]  /*4a80*/  BSYNC B1 ;  /* 0x0000000000017941 */ /* 0x000fea0003800000 */
.L_x_84:
[----:B------:R-:W-:-:S13]  /*4a90*/  LOP3.LUT P0, RZ, R3, 0xff, RZ, 0xc0, !PT ;  /* 0x000000ff03ff7812 */ /* 0x000fda000780c0ff */
[----:B------:R-:W-:Y:S05]  /*4aa0*/  @P0 BRA `(.L_x_88) ;  /* 0xfffffff4003c0947 */ /* 0x000fea000383ffff */
[----:B------:R-:W-:Y:S05]  /*4ab0*/  BSYNC B0 ;  /* 0x0000000000007941 */ /* 0x000fea0003800000 */
.L_x_77:
[----:B------:R-:W-:-:S03]  /*4ac0*/  UMOV UR4, 0xffffffff ;  /* 0xffffffff00047882 */ /* 0x000fc60000000000 */
[----:B------:R-:W-:Y:S05]  /*4ad0*/  BRA.DIV UR4, `(.L_x_89) ;  /* 0x0000001204307947 */ /* 0x000fea000b800000 */
[----:B------:R-:W-:-:S13]  /*4ae0*/  ELECT P6, URZ, PT ;  /* 0x00000000003f782f */ /* 0x000fda00038c0000 */
.L_x_125:
[----:B------:R-:W-:Y:S04]  /*4af0*/  BSSY B0, `(.L_x_90) ;  /* 0x00000f1000007945 */ /* 0x000fe80003800000 */
[----:B------:R-:W-:Y:S05]  /*4b00*/  @!P6 BRA `(.L_x_91) ;  /* 0x0000000c00bce947 */ /* 0x000fea0003800000 */
[----:B------:R-:W-:-:S04]  /*4b10*/  LOP3.LUT R18, R18, 0x2, RZ, 0xfc, !PT ;  /* 0x0000000212127812 */ /* 0x000fc800078efcff */
[----:B------:R-:W-:-:S13]  /*4b20*/  ISETP.NE.AND P0, PT, R18, 0x3, PT ;  /* 0x000000031200780c */ /* 0x000fda0003f05270 */
[----:B------:R-:W-:Y:S05]  /*4b30*/  @!P0 BRA `(.L_x_92) ;  /* 0x0000000000048947 */ /* 0x000fea0003800000 */
[----:B------:R-:W-:Y:S01]  /*4b40*/  BPT.TRAP 0x1 ;  /* 0x000000040000795c */ /* 0x000fe20000300000 */
.L_x_92:
[----:B------:R-:W0:Y:S01]  /*4b50*/  S2R R3, SR_CgaCtaId ;  /* 0x0000000000037919 */ /* 0x000e220000008800 */
[----:B------:R-:W-:Y:S02]  /*4b60*/  MOV R0, 0x400 ;  /* 0x0000040000007802 */ /* 0x000fe40000000f00 */
[----:B------:R-:W-:Y:S02]  /*4b70*/  SHF.L.U32 R2, R8, 0x1f, RZ ;  /* 0x0000001f08027819 */ /* 0x000fe400000006ff */
[----:B0-----:R-:W-:-:S05]  /*4b80*/  LEA R0, R3, R0, 0x18 ;  /* 0x0000000003007211 */ /* 0x001fca00078ec0ff */
[----:B------:R-:W-:-:S04]  /*4b90*/  VIADD R0, R0, 0xd0 ;  /* 0x000000d000007836 */ /* 0x000fc80000000000 */
[C---:B------:R-:W-:Y:S02]  /*4ba0*/  IMAD R5, R9.reuse, 0x8, R0 ;  /* 0x0000000809057824 */ /* 0x040fe400078e0200 */
[----:B------:R-:W-:Y:S02]  /*4bb0*/  VIADD R9, R9, 0x1 ;  /* 0x0000000109097836 */ /* 0x000fe40000000000 */
[----:B------:R-:W0:Y:S03]  /*4bc0*/  SYNCS.PHASECHK.TRANS64.TRYWAIT P0, [R5+URZ], R2 ;  /* 0x00000002050075a7 */ /* 0x000e26000800017f */
[----:B------:R-:W-:-:S04]  /*4bd0*/  ISETP.NE.AND P1, PT, R9, 0x1a, PT ;  /* 0x0000001a0900780c */ /* 0x000fc80003f25270 */
[----:B------:R-:W-:Y:S02]  /*4be0*/  SEL R3, RZ, 0x1, P1 ;  /* 0x00000001ff037807 */ /* 0x000fe40000800000 */
[----:B------:R-:W-:Y:S02]  /*4bf0*/  SEL R9, R9, RZ, P1 ;  /* 0x000000ff09097207 */ /* 0x000fe40000800000 */
[----:B------:R-:W-:-:S03]  /*4c00*/  LOP3.LUT R8, R8, R3, RZ, 0x3c, !PT ;  /* 0x0000000308087212 */ /* 0x000fc600078e3cff */
[----:B------:R-:W-:Y:S01]  /*4c10*/  IMAD R7, R9, 0x8, R0 ;  /* 0x0000000809077824 */ /* 0x000fe200078e0200 */
[----:B------:R-:W-:Y:S01]  /*4c20*/  SHF.L.U32 R4, R8, 0x1f, RZ ;  /* 0x0000001f08047819 */ /* 0x000fe200000006ff */
[----:B0-----:R-:W-:Y:S06]  /*4c30*/  @!P0 BRA `(.L_x_93) ;  /* 0x0000000c00f88947 */ /* 0x001fec0003800000 */
.L_x_126:
[----:B------:R-:W1:Y:S01]  /*4c40*/  SYNCS.PHASECHK.TRANS64.TRYWAIT P0, [R7+URZ], R4 ;  /* 0x00000004070075a7 */ /* 0x000e62000800017f */
[----:B0-----:R-:W-:-:S05]  /*4c50*/  VIADD R2, R9, 0x1 ;  /* 0x0000000109027836 */ /* 0x001fca0000000000 */
[----:B------:R-:W-:-:S04]  /*4c60*/  ISETP.NE.AND P1, PT, R2, 0x1a, PT ;  /* 0x0000001a0200780c */ /* 0x000fc80003f25270 */
[----:B------:R-:W-:Y:S02]  /*4c70*/  SEL R3, RZ, 0x1, P1 ;  /* 0x00000001ff037807 */ /* 0x000fe40000800000 */
[----:B------:R-:W-:Y:S02]  /*4c80*/  SEL R9, R2, RZ, P1 ;  /* 0x000000ff02097207 */ /* 0x000fe40000800000 */
[----:B------:R-:W-:-:S03]  /*4c90*/  LOP3.LUT R8, R8, R3, RZ, 0x3c, !PT ;  /* 0x0000000308087212 */ /* 0x000fc600078e3cff */
[----:B------:R-:W-:Y:S01]  /*4ca0*/  IMAD R6, R9, 0x8, R0 ;  /* 0x0000000809067824 */ /* 0x000fe200078e0200 */
[----:B------:R-:W-:Y:S01]  /*4cb0*/  SHF.L.U32 R5, R8, 0x1f, RZ ;  /* 0x0000001f08057819 */ /* 0x000fe200000006ff */
[----:B-1----:R-:W-:Y:S06]  /*4cc0*/  @!P0 BRA `(.L_x_94) ;  /* 0x0000000c00e88947 */ /* 0x002fec0003800000 */
.L_x_127:
[----:B------:R-:W1:Y:S01]  /*4cd0*/  SYNCS.PHASECHK.TRANS64.TRYWAIT P0, [R6+URZ], R5 ;  /* 0x00000005060075a7 */ /* 0x000e62000800017f */
[----:B------:R-:W-:-:S05]  /*4ce0*/  VIADD R2, R9, 0x1 ;  /* 0x0000000109027836 */ /* 0x000fca0000000000 */
[----:B------:R-:W-:-:S04]  /*4cf0*/  ISETP.NE.AND P1, PT, R2, 0x1a, PT ;  /* 0x0000001a0200780c */ /* 0x000fc80003f25270 */
[----:B------:R-:W-:Y:S02]  /*4d00*/  SEL R3, RZ, 0x1, P1 ;  /* 0x00000001ff037807 */ /* 0x000fe40000800000 */
[----:B0-----:R-:W-:Y:S02]  /*4d10*/  SEL R7, R2, RZ, P1 ;  /* 0x000000ff02077207 */ /* 0x001fe40000800000 */
[----:B------:R-:W-:-:S03]  /*4d20*/  LOP3.LUT R8, R8, R3, RZ, 0x3c, !PT ;  /* 0x0000000308087212 */ /* 0x000fc600078e3cff */
[----:B------:R-:W-:Y:S01]  /*4d30*/  IMAD R9, R7, 0x8, R0 ;  /* 0x0000000807097824 */ /* 0x000fe200078e0200 */
[----:B------:R-:W-:Y:S01]  /*4d40*/  SHF.L.U32 R4, R8, 0x1f, RZ ;  /* 0x0000001f08047819 */ /* 0x000fe200000006ff */
[----:B-1----:R-:W-:Y:S06]  /*4d50*/  @!P0 BRA `(.L_x_95) ;  /* 0x0000000c00d88947 */ /* 0x002fec0003800000 */
.L_x_128:
[----:B------:R-:W1:Y:S01]  /*4d60*/  SYNCS.PHASECHK.TRANS64.TRYWAIT P0, [R9+URZ], R4 ;  /* 0x00000004090075a7 */ /* 0x000e62000800017f */
[----:B------:R-:W-:-:S05]  /*4d70*/  VIADD R2, R7, 0x1 ;  /* 0x0000000107027836 */ /* 0x000fca0000000000 */
[----:B------:R-:W-:-:S04]  /*4d80*/  ISETP.NE.AND P1, PT, R2, 0x1a, PT ;  /* 0x0000001a0200780c */ /* 0x000fc80003f25270 */
[----:B------:R-:W-:Y:S02]  /*4d90*/  SEL R3, RZ, 0x1, P1 ;  /* 0x00000001ff037807 */ /* 0x000fe40000800000 */
[----:B------:R-:W-:Y:S02]  /*4da0*/  SEL R7, R2, RZ, P1 ;  /* 0x000000ff02077207 */ /* 0x000fe40000800000 */
[----:B------:R-:W-:-:S03]  /*4db0*/  LOP3.LUT R8, R8, R3, RZ, 0x3c, !PT ;  /* 0x0000000308087212 */ /* 0x000fc600078e3cff */
[----:B0-----:R-:W-:Y:S01]  /*4dc0*/  IMAD R6, R7, 0x8, R0 ;  /* 0x0000000807067824 */ /* 0x001fe200078e0200 */
[----:B------:R-:W-:Y:S01]  /*4dd0*/  SHF.L.U32 R5, R8, 0x1f, RZ ;  /* 0x0000001f08057819 */ /* 0x000fe200000006ff */
[----:B-1----:R-:W-:Y:S06]  /*4de0*/  @!P0 BRA `(.L_x_96) ;  /* 0x0000000c00c88947 */ /* 0x002fec0003800000 */
.L_x_129:
        /* <DEDUP_REMOVED lines=9> */
.L_x_130:
        /* <DEDUP_REMOVED lines=9> */
.L_x_131:
        /* <DEDUP_REMOVED lines=9> */
.L_x_132:
        /* <DEDUP_REMOVED lines=9> */
.L_x_133:
        /* <DEDUP_REMOVED lines=9> */
.L_x_134:
        /* <DEDUP_REMOVED lines=9> */
.L_x_135:
        /* <DEDUP_REMOVED lines=9> */
.L_x_136:
        /* <DEDUP_REMOVED lines=9> */
.L_x_137:
        /* <DEDUP_REMOVED lines=9> */
.L_x_138:
        /* <DEDUP_REMOVED lines=9> */
.L_x_139:
        /* <DEDUP_REMOVED lines=9> */
.L_x_140:
        /* <DEDUP_REMOVED lines=9> */
.L_x_141:
        /* <DEDUP_REMOVED lines=9> */
.L_x_142:
        /* <DEDUP_REMOVED lines=9> */
.L_x_143:
        /* <DEDUP_REMOVED lines=9> */
.L_x_144:
        /* <DEDUP_REMOVED lines=9> */
.L_x_145:
        /* <DEDUP_REMOVED lines=9> */
.L_x_146:
        /* <DEDUP_REMOVED lines=9> */
.L_x_147:
        /* <DEDUP_REMOVED lines=9> */
.L_x_148:
        /* <DEDUP_REMOVED lines=9> */
.L_x_149:
[----:B------:R-:W1:Y:S01]  /*5930*/  SYNCS.PHASECHK.TRANS64.TRYWAIT P0, [R6+URZ], R5 ;  /* 0x00000005060075a7 */ /* 0x000e62000800017f */
[----:B------:R-:W-:-:S05]  /*5940*/  VIADD R2, R7, 0x1 ;  /* 0x0000000107027836 */ /* 0x000fca0000000000 */
[----:B------:R-:W-:-:S04]  /*5950*/  ISETP.NE.AND P1, PT, R2, 0x1a, PT ;  /* 0x0000001a0200780c */ /* 0x000fc80003f25270 */
[----:B0-----:R-:W-:Y:S02]  /*5960*/  SEL R4, RZ, 0x1, P1 ;  /* 0x00000001ff047807 */ /* 0x001fe40000800000 */
[----:B------:R-:W-:Y:S02]  /*5970*/  SEL R3, R2, RZ, P1 ;  /* 0x000000ff02037207 */ /* 0x000fe40000800000 */
[----:B------:R-:W-:Y:S01]  /*5980*/  LOP3.LUT R4, R11, R4, RZ, 0x3c, !PT ;  /* 0x000000040b047212 */ /* 0x000fe200078e3cff */
[----:B-1----:R-:W-:Y:S06]  /*5990*/  @!P0 BRA `(.L_x_117) ;  /* 0x0000000800808947 */ /* 0x002fec0003800000 */
.L_x_150:
[----:B------:R-:W-:Y:S01]  /*59a0*/  IMAD R3, R3, 0x8, R0 ;  /* 0x0000000803037824 */ /* 0x000fe200078e0200 */
[----:B------:R-:W-:-:S07]  /*59b0*/  SHF.L.U32 R0, R4, 0x1f, RZ ;  /* 0x0000001f04007819 */ /* 0x000fce00000006ff */
.L_x_118:
[----:B-1----:R1:W2:Y:S02]  /*59c0*/  SYNCS.PHASECHK.TRANS64.TRYWAIT P0, [R3+URZ], R0 ;  /* 0x00000000030075a7 */ /* 0x0022a4000800017f */
[----:B--2---:R-:W-:Y:S05]  /*59d0*/  @!P0 NANOSLEEP.SYNCS 0x989680 ;  /* 0x009896800000895d */ /* 0x004fea0003900000 */
[----:B------:R-:W2:Y:S02]  /*59e0*/  @!P0 SYNCS.PHASECHK.TRANS64 P0, [R3+URZ], R0 ;  /* 0x00000000030085a7 */ /* 0x000ea4000800007f */
[----:B--2---:R-:W-:Y:S05]  /*59f0*/  @!P0 BRA `(.L_x_118) ;  /* 0xfffffffc00f08947 */ /* 0x004fea000383ffff */
.L_x_91:
[----:B------:R-:W-:Y:S05]  /*5a00*/  BSYNC B0 ;  /* 0x0000000000007941 */ /* 0x000fea0003800000 */
.L_x_90:
[----:B------:R-:W-:Y:S05]  /*5a10*/  EXIT ;  /* 0x000000000000794d */ /* 0x000fea0003800000 */
.L_x_22:
[----:B-1----:R1:W2:Y:S02]  /*5a20*/  SYNCS.PHASECHK.TRANS64.TRYWAIT P1, [R3+URZ], R0 ;  /* 0x00000000030075a7 */ /* 0x0022a4000802017f */
[----:B--2---:R-:W-:Y:S05]  /*5a30*/  @!P1 NANOSLEEP.SYNCS 0x989680 ;  /* 0x009896800000995d */ /* 0x004fea0003900000 */
[----:B------:R-:W2:Y:S02]  /*5a40*/  @!P1 SYNCS.PHASECHK.TRANS64 P1, [R3+URZ], R0 ;  /* 0x00000000030095a7 */ /* 0x000ea4000802007f */
[----:B--2---:R-:W-:Y:S05]  /*5a50*/  @!P1 BRA `(.L_x_22) ;  /* 0xfffffffc00f09947 */ /* 0x004fea000383ffff */
[----:B------:R-:W-:Y:S05]  /*5a60*/  BRA `(.L_x_21) ;  /* 0xffffffbc00d47947 */ /* 0x000fea000383ffff */
.L_x_27:
[----:B-1----:R-:W-:-:S04]  /*5a70*/  IMAD.U32 R5, RZ, RZ, UR4 ;  /* 0x00000004ff057e24 */ /* 0x002fc8000f8e00ff */
[----:B------:R1:W2:Y:S03]  /*5a80*/  SYNCS.PHASECHK.TRANS64.TRYWAIT P1, [R5+URZ], R4 ;  /* 0x00000004050075a7 */ /* 0x0002a6000802017f */
[----:B--2---:R-:W-:Y:S05]  /*5a90*/  @!P1 NANOSLEEP.SYNCS 0x989680 ;  /* 0x009896800000995d */ /* 0x004fea0003900000 */
[----:B------:R-:W2:Y:S02]  /*5aa0*/  @!P1 SYNCS.PHASECHK.TRANS64 P1, [R5+URZ], R4 ;  /* 0x00000004050095a7 */ /* 0x000ea4000802007f */
[----:B--2---:R-:W-:Y:S05]  /*5ab0*/  @!P1 BRA `(.L_x_27) ;  /* 0xfffffffc00ec9947 */ /* 0x004fea000383ffff */
[----:B------:R-:W-:Y:S05]  /*5ac0*/  BRA `(.L_x_26) ;  /* 0xffffffc0005c7947 */ /* 0x000fea000383ffff */
.L_x_78:
[----:B------:R-:W-:Y:S01]  /*5ad0*/  BSSY B1, `(.L_x_119) ;  /* 0x0000006000017945 */ /* 0x000fe20003800000 */
[----:B------:R-:W-:-:S07]  /*5ae0*/  IMAD.MOV.U32 R15, RZ, RZ, -0x1 ;  /* 0xffffffffff0f7424 */ /* 0x000fce00078e00ff */
[----:B------:R-:W-:Y:S05]  /*5af0*/  WARPSYNC.COLLECTIVE R15, `(.L_x_120) ;  /* 0x000000000f0c7348 */ /* 0x000fea0003c00000 */
[----:B------:R-:W-:Y:S02]  /*5b00*/  ELECT P6, UR62, PT ;  /* 0x00000000003e782f */ /* 0x000fe400038c0000 */
[----:B------:R-:W-:Y:S01]  /*5b10*/  MOV R14, UR62 ;  /* 0x0000003e000e7c02 */ /* 0x000fe20008000f00 */
[----:B------:R-:W-:Y:S10]  /*5b20*/  ENDCOLLECTIVE ;  /* 0x000000000000791b */ /* 0x000ff40003800000 */
.L_x_120:
[----:B------:R-:W-:Y:S05]  /*5b30*/  BSYNC B1 ;  /* 0x0000000000017941 */ /* 0x000fea0003800000 */
.L_x_119:
[----:B------:R-:W-:Y:S05]  /*5b40*/  BRA `(.L_x_121) ;  /* 0xffffffe400207947 */ /* 0x000fea000383ffff */
.L_x_81:
[----:B-1----:R1:W2:Y:S02]  /*5b50*/  SYNCS.PHASECHK.TRANS64.TRYWAIT P0, [R24+URZ+0xd0], R5 ;  /* 0x0000d005180075a7 */ /* 0x0022a4000800017f */
[----:B--2---:R-:W-:Y:S05]  /*5b60*/  @!P0 NANOSLEEP.SYNCS 0x989680 ;  /* 0x009896800000895d */ /* 0x004fea0003900000 */
[----:B------:R-:W2:Y:S02]  /*5b70*/  @!P0 SYNCS.PHASECHK.TRANS64 P0, [R24+URZ+0xd0], R5 ;  /* 0x0000d005180085a7 */ /* 0x000ea4000800007f */
[----:B--2---:R-:W-:Y:S05]  /*5b80*/  @!P0 BRA `(.L_x_81) ;  /* 0xfffffffc00f08947 */ /* 0x004fea000383ffff */
[----:B------:R-:W-:Y:S05]  /*5b90*/  BRA `(.L_x_122) ;  /* 0xffffffe400587947 */ /* 0x000fea000383ffff */
.L_x_89:
[----:B------:R-:W-:Y:S01]  /*5ba0*/  BSSY B0, `(.L_x_123) ;  /* 0x0000006000007945 */ /* 0x000fe20003800000 */
[----:B------:R-:W-:-:S07]  /*5bb0*/  IMAD.MOV.U32 R15, RZ, RZ, -0x1 ;  /* 0xffffffffff0f7424 */ /* 0x000fce00078e00ff */
[----:B------:R-:W-:Y:S05]  /*5bc0*/  WARPSYNC.COLLECTIVE R15, `(.L_x_124) ;  /* 0x000000000f0c7348 */ /* 0x000fea0003c00000 */
[----:B------:R-:W-:Y:S02]  /*5bd0*/  ELECT P6, UR62, PT ;  /* 0x00000000003e782f */ /* 0x000fe400038c0000 */
[----:B------:R-:W-:Y:S01]  /*5be0*/  MOV R14, UR62 ;  /* 0x0000003e000e7c02 */ /* 0x000fe20008000f00 */
[----:B------:R-:W-:Y:S10]  /*5bf0*/  ENDCOLLECTIVE ;  /* 0x000000000000791b */ /* 0x000ff40003800000 */
.L_x_124:
[----:B------:R-:W-:Y:S05]  /*5c00*/  BSYNC B0 ;  /* 0x0000000000007941 */ /* 0x000fea0003800000 */
.L_x_123:
[----:B------:R-:W-:Y:S05]  /*5c10*/  BRA `(.L_x_125) ;  /* 0xffffffec00b47947 */ /* 0x000fea000383ffff */
.L_x_93:
[----:B0-----:R0:W1:Y:S02]  /*5c20*/  SYNCS.PHASECHK.TRANS64.TRYWAIT P0, [R5+URZ], R2 ;  /* 0x00000002050075a7 */ /* 0x001064000800017f */
[----:B-1----:R-:W-:Y:S05]  /*5c30*/  @!P0 NANOSLEEP.SYNCS 0x989680 ;  /* 0x009896800000895d */ /* 0x002fea0003900000 */
[----:B------:R-:W1:Y:S02]  /*5c40*/  @!P0 SYNCS.PHASECHK.TRANS64 P0, [R5+URZ], R2 ;  /* 0x00000002050085a7 */ /* 0x000e64000800007f */
[----:B-1----:R-:W-:Y:S05]  /*5c50*/  @!P0 BRA `(.L_x_93) ;  /* 0xfffffffc00f08947 */ /* 0x002fea000383ffff */
[----:B------:R-:W-:Y:S05]  /*5c60*/  BRA `(.L_x_126) ;  /* 0xffffffec00f47947 */ /* 0x000fea000383ffff */
.L_x_94:
[----:B0-----:R0:W1:Y:S02]  /*5c70*/  SYNCS.PHASECHK.TRANS64.TRYWAIT P0, [R7+URZ], R4 ;  /* 0x00000004070075a7 */ /* 0x001064000800017f */
[----:B-1----:R-:W-:Y:S05]  /*5c80*/  @!P0 NANOSLEEP.SYNCS 0x989680 ;  /* 0x009896800000895d */ /* 0x002fea0003900000 */
[----:B------:R-:W1:Y:S02]  /*5c90*/  @!P0 SYNCS.PHASECHK.TRANS64 P0, [R7+URZ], R4 ;  /* 0x00000004070085a7 */ /* 0x000e64000800007f */
[----:B-1----:R-:W-:Y:S05]  /*5ca0*/  @!P0 BRA `(.L_x_94) ;  /* 0xfffffffc00f08947 */ /* 0x002fea000383ffff */
[----:B------:R-:W-:Y:S05]  /*5cb0*/  BRA `(.L_x_127) ;  /* 0xfffffff000047947 */ /* 0x000fea000383ffff */
.L_x_95:
[----:B0-----:R0:W1:Y:S02]  /*5cc0*/  SYNCS.PHASECHK.TRANS64.TRYWAIT P0, [R6+URZ], R5 ;  /* 0x00000005060075a7 */ /* 0x001064000800017f */
[----:B-1----:R-:W-:Y:S05]  /*5cd0*/  @!P0 NANOSLEEP.SYNCS 0x989680 ;  /* 0x009896800000895d */ /* 0x002fea0003900000 */
[----:B------:R-:W1:Y:S02]  /*5ce0*/  @!P0 SYNCS.PHASECHK.TRANS64 P0, [R6+URZ], R5 ;  /* 0x00000005060085a7 */ /* 0x000e64000800007f */
[----:B-1----:R-:W-:Y:S05]  /*5cf0*/  @!P0 BRA `(.L_x_95) ;  /* 0xfffffffc00f08947 */ /* 0x002fea000383ffff */
[----:B------:R-:W-:Y:S05]  /*5d00*/  BRA `(.L_x_128) ;  /* 0xfffffff000147947 */ /* 0x000fea000383ffff */
.L_x_96:
[----:B0-----:R0:W1:Y:S02]  /*5d10*/  SYNCS.PHASECHK.TRANS64.TRYWAIT P0, [R9+URZ], R4 ;  /* 0x00000004090075a7 */ /* 0x001064000800017f */
[----:B-1----:R-:W-:Y:S05]  /*5d20*/  @!P0 NANOSLEEP.SYNCS 0x989680 ;  /* 0x009896800000895d */ /* 0x002fea0003900000 */
[----:B------:R-:W1:Y:S02]  /*5d30*/  @!P0 SYNCS.PHASECHK.TRANS64 P0, [R9+URZ], R4 ;  /* 0x00000004090085a7 */ /* 0x000e64000800007f */
[----:B-1----:R-:W-:Y:S05]  /*5d40*/  @!P0 BRA `(.L_x_96) ;  /* 0xfffffffc00f08947 */ /* 0x002fea000383ffff */
[----:B------:R-:W-:Y:S05]  /*5d50*/  BRA `(.L_x_129) ;  /* 0xfffffff000247947 */ /* 0x000fea000383ffff */
.L_x_97:
[----:B0-----:R0:W1:Y:S02]  /*5d60*/  SYNCS.PHASECHK.TRANS64.TRYWAIT P0, [R6+URZ], R5 ;  /* 0x00000005060075a7 */ /* 0x001064000800017f */
[----:B-1----:R-:W-:Y:S05]  /*5d70*/  @!P0 NANOSLEEP.SYNCS 0x989680 ;  /* 0x009896800000895d */ /* 0x002fea0003900000 */
[----:B------:R-:W1:Y:S02]  /*5d80*/  @!P0 SYNCS.PHASECHK.TRANS64 P0, [R6+URZ], R5 ;  /* 0x00000005060085a7 */ /* 0x000e64000800007f */
[----:B-1----:R-:W-:Y:S05]  /*5d90*/  @!P0 BRA `(.L_x_97) ;  /* 0xfffffffc00f08947 */ /* 0x002fea000383ffff */
[----:B------:R-:W-:Y:S05]  /*5da0*/  BRA `(.L_x_130) ;  /* 0xfffffff000347947 */ /* 0x000fea000383ffff */
.L_x_98:
[----:B0-----:R0:W1:Y:S02]  /*5db0*/  SYNCS.PHASECHK.TRANS64.TRYWAIT P0, [R9+URZ], R4 ;  /* 0x00000004090075a7 */ /* 0x001064000800017f */
[----:B-1----:R-:W-:Y:S05]  /*5dc0*/  @!P0 NANOSLEEP.SYNCS 0x989680 ;  /* 0x009896800000895d */ /* 0x002fea0003900000 */
[----:B------:R-:W1:Y:S02]  /*5dd0*/  @!P0 SYNCS.PHASECHK.TRANS64 P0, [R9+URZ], R4 ;  /* 0x00000004090085a7 */ /* 0x000e64000800007f */
[----:B-1----:R-:W-:Y:S05]  /*5de0*/  @!P0 BRA `(.L_x_98) ;  /* 0xfffffffc00f08947 */ /* 0x002fea000383ffff */
[----:B------:R-:W-:Y:S05]  /*5df0*/  BRA `(.L_x_131) ;  /* 0xfffffff000447947 */ /* 0x000fea000383ffff */
.L_x_99:
[----:B0-----:R0:W1:Y:S02]  /*5e00*/  SYNCS.PHASECHK.TRANS64.TRYWAIT P0, [R6+URZ], R5 ;  /* 0x00000005060075a7 */ /* 0x001064000800017f */
[----:B-1----:R-:W-:Y:S05]  /*5e10*/  @!P0 NANOSLEEP.SYNCS 0x989680 ;  /* 0x009896800000895d */ /* 0x002fea0003900000 */
[----:B------:R-:W1:Y:S02]  /*5e20*/  @!P0 SYNCS.PHASECHK.TRANS64 P0, [R6+URZ], R5 ;  /* 0x00000005060085a7 */ /* 0x000e64000800007f */
[----:B-1----:R-:W-:Y:S05]  /*5e30*/  @!P0 BRA `(.L_x_99) ;  /* 0xfffffffc00f08947 */ /* 0x002fea000383ffff */
[----:B------:R-:W-:Y:S05]  /*5e40*/  BRA `(.L_x_132) ;  /* 0xfffffff000547947 */ /* 0x000fea000383ffff */
.L_x_100:
[----:B0-----:R0:W1:Y:S02]  /*5e50*/  SYNCS.PHASECHK.TRANS64.TRYWAIT P0, [R9+URZ], R4 ;  /* 0x00000004090075a7 */ /* 0x001064000800017f */
[----:B-1----:R-:W-:Y:S05]  /*5e60*/  @!P0 NANOSLEEP.SYNCS 0x989680 ;  /* 0x009896800000895d */ /* 0x002fea0003900000 */
[----:B------:R-:W1:Y:S02]  /*5e70*/  @!P0 SYNCS.PHASECHK.TRANS64 P0, [R9+URZ], R4 ;  /* 0x00000004090085a7 */ /* 0x000e64000800007f */
[----:B-1----:R-:W-:Y:S05]  /*5e80*/  @!P0 BRA `(.L_x_100) ;  /* 0xfffffffc00f08947 */ /* 0x002fea000383ffff */
[----:B------:R-:W-:Y:S05]  /*5e90*/  BRA `(.L_x_133) ;  /* 0xfffffff000647947 */ /* 0x000fea000383ffff */
.L_x_101:
[----:B0-----:R0:W1:Y:S02]  /*5ea0*/  SYNCS.PHASECHK.TRANS64.TRYWAIT P0, [R6+URZ], R5 ;  /* 0x00000005060075a7 */ /* 0x001064000800017f */
[----:B-1----:R-:W-:Y:S05]  /*5eb0*/  @!P0 NANOSLEEP.SYNCS 0x989680 ;  /* 0x009896800000895d */ /* 0x002fea0003900000 */
[----:B------:R-:W1:Y:S02]  /*5ec0*/  @!P0 SYNCS.PHASECHK.TRANS64 P0, [R6+URZ], R5 ;  /* 0x00000005060085a7 */ /* 0x000e64000800007f */
[----:B-1----:R-:W-:Y:S05]  /*5ed0*/  @!P0 BRA `(.L_x_101) ;  /* 0xfffffffc00f08947 */ /* 0x002fea000383ffff */
[----:B------:R-:W-:Y:S05]  /*5ee0*/  BRA `(.L_x_134) ;  /* 0xfffffff000747947 */ /* 0x000fea000383ffff */
.L_x_102:
[----:B0-----:R0:W1:Y:S02]  /*5ef0*/  SYNCS.PHASECHK.TRANS64.TRYWAIT P0, [R9+URZ], R4 ;  /* 0x00000004090075a7 */ /* 0x001064000800017f */
[----:B-1----:R-:W-:Y:S05]  /*5f00*/  @!P0 NANOSLEEP.SYNCS 0x989680 ;  /* 0x009896800000895d */ /* 0x002fea0003900000 */
[----:B------:R-:W1:Y:S02]  /*5f10*/  @!P0 SYNCS.PHASECHK.TRANS64 P0, [R9+URZ], R4 ;  /* 0x00000004090085a7 */ /* 0x000e64000800007f */
[----:B-1----:R-:W-:Y:S05]  /*5f20*/  @!P0 BRA `(.L_x_102) ;  /* 0xfffffffc00f08947 */ /* 0x002fea000383ffff */
[----:B------:R-:W-:Y:S05]  /*5f30*/  BRA `(.L_x_135) ;  /* 0xfffffff000847947 */ /* 0x000fea000383ffff */
.L_x_103:
[----:B0-----:R0:W1:Y:S02]  /*5f40*/  SYNCS.PHASECHK.TRANS64.TRYWAIT P0, [R6+URZ], R5 ;  /* 0x00000005060075a7 */ /* 0x001064000800017f */
[----:B-1----:R-:W-:Y:S05]  /*5f50*/  @!P0 NANOSLEEP.SYNCS 0x989680 ;  /* 0x009896800000895d */ /* 0x002fea0003900000 */
[----:B------:R-:W1:Y:S02]  /*5f60*/  @!P0 SYNCS.PHASECHK.TRANS64 P0, [R6+URZ], R5 ;  /* 0x00000005060085a7 */ /* 0x000e64000800007f */
[----:B-1----:R-:W-:Y:S05]  /*5f70*/  @!P0 BRA `(.L_x_103) ;  /* 0xfffffffc00f08947 */ /* 0x002fea000383ffff */
[----:B------:R-:W-:Y:S05]  /*5f80*/  BRA `(.L_x_136) ;  /* 0xfffffff000947947 */ /* 0x000fea000383ffff */
.L_x_104:
[----:B0-----:R0:W1:Y:S02]  /*5f90*/  SYNCS.PHASECHK.TRANS64.TRYWAIT P0, [R9+URZ], R4 ;  /* 0x00000004090075a7 */ /* 0x001064000800017f */
[----:B-1----:R-:W-:Y:S05]  /*5fa0*/  @!P0 NANOSLEEP.SYNCS 0x989680 ;  /* 0x009896800000895d */ /* 0x002fea0003900000 */
[----:B------:R-:W1:Y:S02]  /*5fb0*/  @!P0 SYNCS.PHASECHK.TRANS64 P0, [R9+URZ], R4 ;  /* 0x00000004090085a7 */ /* 0x000e64000800007f */
[----:B-1----:R-:W-:Y:S05]  /*5fc0*/  @!P0 BRA `(.L_x_104) ;  /* 0xfffffffc00f08947 */ /* 0x002fea000383ffff */
[----:B------:R-:W-:Y:S05]  /*5fd0*/  BRA `(.L_x_137) ;  /* 0xfffffff000a47947 */ /* 0x000fea000383ffff */
.L_x_105:
[----:B0-----:R0:W1:Y:S02]  /*5fe0*/  SYNCS.PHASECHK.TRANS64.TRYWAIT P0, [R6+URZ], R5 ;  /* 0x00000005060075a7 */ /* 0x001064000800017f */
[----:B-1----:R-:W-:Y:S05]  /*5ff0*/  @!P0 NANOSLEEP.SYNCS 0x989680 ;  /* 0x009896800000895d */ /* 0x002fea0003900000 */
[----:B------:R-:W1:Y:S02]  /*6000*/  @!P0 SYNCS.PHASECHK.TRANS64 P0, [R6+URZ], R5 ;  /* 0x00000005060085a7 */ /* 0x000e64000800007f */
[----:B-1----:R-:W-:Y:S05]  /*6010*/  @!P0 BRA `(.L_x_105) ;  /* 0xfffffffc00f08947 */ /* 0x002fea000383ffff */
[----:B------:R-:W-:Y:S05]  /*6020*/  BRA `(.L_x_138) ;  /* 0xfffffff000b47947 */ /* 0x000fea000383ffff */
.L_x_106:
[----:B0-----:R0:W1:Y:S02]  /*6030*/  SYNCS.PHASECHK.TRANS64.TRYWAIT P0, [R9+URZ], R4 ;  /* 0x00000004090075a7 */ /* 0x001064000800017f */
[----:B-1----:R-:W-:Y:S05]  /*6040*/  @!P0 NANOSLEEP.SYNCS 0x989680 ;  /* 0x009896800000895d */ /* 0x002fea0003900000 */
[----:B------:R-:W1:Y:S02]  /*6050*/  @!P0 SYNCS.PHASECHK.TRANS64 P0, [R9+URZ], R4 ;  /* 0x00000004090085a7 */ /* 0x000e64000800007f */
[----:B-1----:R-:W-:Y:S05]  /*6060*/  @!P0 BRA `(.L_x_106) ;  /* 0xfffffffc00f08947 */ /* 0x002fea000383ffff */
[----:B------:R-:W-:Y:S05]  /*6070*/  BRA `(.L_x_139) ;  /* 0xfffffff000c47947 */ /* 0x000fea000383ffff */
.L_x_107:
[----:B0-----:R0:W1:Y:S02]  /*6080*/  SYNCS.PHASECHK.TRANS64.TRYWAIT P0, [R6+URZ], R5 ;  /* 0x00000005060075a7 */ /* 0x001064000800017f */
[----:B-1----:R-:W-:Y:S05]  /*6090*/  @!P0 NANOSLEEP.SYNCS 0x989680 ;  /* 0x009896800000895d */ /* 0x002fea0003900000 */
[----:B------:R-:W1:Y:S02]  /*60a0*/  @!P0 SYNCS.PHASECHK.TRANS64 P0, [R6+URZ], R5 ;  /* 0x00000005060085a7 */ /* 0x000e64000800007f */
[----:B-1----:R-:W-:Y:S05]  /*60b0*/  @!P0 BRA `(.L_x_107) ;  /* 0xfffffffc00f08947 */ /* 0x002fea000383ffff */
[----:B------:R-:W-:Y:S05]  /*60c0*/  BRA `(.L_x_140) ;  /* 0xfffffff000d47947 */ /* 0x000fea000383ffff */
.L_x_108:
[----:B0-----:R0:W1:Y:S02]  /*60d0*/  SYNCS.PHASECHK.TRANS64.TRYWAIT P0, [R9+URZ], R4 ;  /* 0x00000004090075a7 */ /* 0x001064000800017f */
[----:B-1----:R-:W-:Y:S05]  /*60e0*/  @!P0 NANOSLEEP.SYNCS 0x989680 ;  /* 0x009896800000895d */ /* 0x002fea0003900000 */
[----:B------:R-:W1:Y:S02]  /*60f0*/  @!P0 SYNCS.PHASECHK.TRANS64 P0, [R9+URZ], R4 ;  /* 0x00000004090085a7 */ /* 0x000e64000800007f */
[----:B-1----:R-:W-:Y:S05]  /*6100*/  @!P0 BRA `(.L_x_108) ;  /* 0xfffffffc00f08947 */ /* 0x002fea000383ffff */
[----:B------:R-:W-:Y:S05]  /*6110*/  BRA `(.L_x_141) ;  /* 0xfffffff000e47947 */ /* 0x000fea000383ffff */
.L_x_109:
[----:B0-----:R0:W1:Y:S02]  /*6120*/  SYNCS.PHASECHK.TRANS64.TRYWAIT P0, [R6+URZ], R5 ;  /* 0x00000005060075a7 */ /* 0x001064000800017f */
[----:B-1----:R-:W-:Y:S05]  /*6130*/  @!P0 NANOSLEEP.SYNCS 0x989680 ;  /* 0x009896800000895d */ /* 0x002fea0003900000 */
[----:B------:R-:W1:Y:S02]  /*6140*/  @!P0 SYNCS.PHASECHK.TRANS64 P0, [R6+URZ], R5 ;  /* 0x00000005060085a7 */ /* 0x000e64000800007f */
[----:B-1----:R-:W-:Y:S05]  /*6150*/  @!P0 BRA `(.L_x_109) ;  /* 0xfffffffc00f08947 */ /* 0x002fea000383ffff */
[----:B------:R-:W-:Y:S05]  /*6160*/  BRA `(.L_x_142) ;  /* 0xfffffff000f47947 */ /* 0x000fea000383ffff */
.L_x_110:
[----:B0-----:R0:W1:Y:S02]  /*6170*/  SYNCS.PHASECHK.TRANS64.TRYWAIT P0, [R9+URZ], R4 ;  /* 0x00000004090075a7 */ /* 0x001064000800017f */
[----:B-1----:R-:W-:Y:S05]  /*6180*/  @!P0 NANOSLEEP.SYNCS 0x989680 ;  /* 0x009896800000895d */ /* 0x002fea0003900000 */
[----:B------:R-:W1:Y:S02]  /*6190*/  @!P0 SYNCS.PHASECHK.TRANS64 P0, [R9+URZ], R4 ;  /* 0x00000004090085a7 */ /* 0x000e64000800007f */
[----:B-1----:R-:W-:Y:S05]  /*61a0*/  @!P0 BRA `(.L_x_110) ;  /* 0xfffffffc00f08947 */ /* 0x002fea000383ffff */
[----:B------:R-:W-:Y:S05]  /*61b0*/  BRA `(.L_x_143) ;  /* 0xfffffff400047947 */ /* 0x000fea000383ffff */
.L_x_111:
[----:B0-----:R0:W1:Y:S02]  /*61c0*/  SYNCS.PHASECHK.TRANS64.TRYWAIT P0, [R6+URZ], R5 ;  /* 0x00000005060075a7 */ /* 0x001064000800017f */
[----:B-1----:R-:W-:Y:S05]  /*61d0*/  @!P0 NANOSLEEP.SYNCS 0x989680 ;  /* 0x009896800000895d */ /* 0x002fea0003900000 */
[----:B------:R-:W1:Y:S02]  /*61e0*/  @!P0 SYNCS.PHASECHK.TRANS64 P0, [R6+URZ], R5 ;  /* 0x00000005060085a7 */ /* 0x000e64000800007f */
[----:B-1----:R-:W-:Y:S05]  /*61f0*/  @!P0 BRA `(.L_x_111) ;  /* 0xfffffffc00f08947 */ /* 0x002fea000383ffff */
[----:B------:R-:W-:Y:S05]  /*6200*/  BRA `(.L_x_144) ;  /* 0xfffffff400147947 */ /* 0x000fea000383ffff */
.L_x_112:
[----:B0-----:R0:W1:Y:S02]  /*6210*/  SYNCS.PHASECHK.TRANS64.TRYWAIT P0, [R9+URZ], R4 ;  /* 0x00000004090075a7 */ /* 0x001064000800017f */
[----:B-1----:R-:W-:Y:S05]  /*6220*/  @!P0 NANOSLEEP.SYNCS 0x989680 ;  /* 0x009896800000895d */ /* 0x002fea0003900000 */
[----:B------:R-:W1:Y:S02]  /*6230*/  @!P0 SYNCS.PHASECHK.TRANS64 P0, [R9+URZ], R4 ;  /* 0x00000004090085a7 */ /* 0x000e64000800007f */
[----:B-1----:R-:W-:Y:S05]  /*6240*/  @!P0 BRA `(.L_x_112) ;  /* 0xfffffffc00f08947 */ /* 0x002fea000383ffff */
[----:B------:R-:W-:Y:S05]  /*6250*/  BRA `(.L_x_145) ;  /* 0xfffffff400247947 */ /* 0x000fea000383ffff */
.L_x_113:
[----:B0-----:R0:W1:Y:S02]  /*6260*/  SYNCS.PHASECHK.TRANS64.TRYWAIT P0, [R6+URZ], R5 ;  /* 0x00000005060075a7 */ /* 0x001064000800017f */
[----:B-1----:R-:W-:Y:S05]  /*6270*/  @!P0 NANOSLEEP.SYNCS 0x989680 ;  /* 0x009896800000895d */ /* 0x002fea0003900000 */
[----:B------:R-:W1:Y:S02]  /*6280*/  @!P0 SYNCS.PHASECHK.TRANS64 P0, [R6+URZ], R5 ;  /* 0x00000005060085a7 */ /* 0x000e64000800007f */
[----:B-1----:R-:W-:Y:S05]  /*6290*/  @!P0 BRA `(.L_x_113) ;  /* 0xfffffffc00f08947 */ /* 0x002fea000383ffff */
[----:B------:R-:W-:Y:S05]  /*62a0*/  BRA `(.L_x_146) ;  /* 0xfffffff400347947 */ /* 0x000fea000383ffff */
.L_x_114:
[----:B0-----:R0:W1:Y:S02]  /*62b0*/  SYNCS.PHASECHK.TRANS64.TRYWAIT P0, [R9+URZ], R4 ;  /* 0x00000004090075a7 */ /* 0x001064000800017f */
[----:B-1----:R-:W-:Y:S05]  /*62c0*/  @!P0 NANOSLEEP.SYNCS 0x989680 ;  /* 0x009896800000895d */ /* 0x002fea0003900000 */
[----:B------:R-:W1:Y:S02]  /*62d0*/  @!P0 SYNCS.PHASECHK.TRANS64 P0, [R9+URZ], R4 ;  /* 0x00000004090085a7 */ /* 0x000e64000800007f */
[----:B-1----:R-:W-:Y:S05]  /*62e0*/  @!P0 BRA `(.L_x_114) ;  /* 0xfffffffc00f08947 */ /* 0x002fea000383ffff */
[----:B------:R-:W-:Y:S05]  /*62f0*/  BRA `(.L_x_147) ;  /* 0xfffffff400447947 */ /* 0x000fea000383ffff */
.L_x_115:
[----:B0-----:R0:W1:Y:S02]  /*6300*/  SYNCS.PHASECHK.TRANS64.TRYWAIT P0, [R6+URZ], R5 ;  /* 0x00000005060075a7 */ /* 0x001064000800017f */
[----:B-1----:R-:W-:Y:S05]  /*6310*/  @!P0 NANOSLEEP.SYNCS 0x989680 ;  /* 0x009896800000895d */ /* 0x002fea0003900000 */
[----:B------:R-:W1:Y:S02]  /*6320*/  @!P0 SYNCS.PHASECHK.TRANS64 P0, [R6+URZ], R5 ;  /* 0x00000005060085a7 */ /* 0x000e64000800007f */
[----:B-1----:R-:W-:Y:S05]  /*6330*/  @!P0 BRA `(.L_x_115) ;  /* 0xfffffffc00f08947 */ /* 0x002fea000383ffff */
[----:B------:R-:W-:Y:S05]  /*6340*/  BRA `(.L_x_148) ;  /* 0xfffffff400547947 */ /* 0x000fea000383ffff */
.L_x_116:
[----:B0-----:R0:W1:Y:S02]  /*6350*/  SYNCS.PHASECHK.TRANS64.TRYWAIT P0, [R9+URZ], R4 ;  /* 0x00000004090075a7 */ /* 0x001064000800017f */
[----:B-1----:R-:W-:Y:S05]  /*6360*/  @!P0 NANOSLEEP.SYNCS 0x989680 ;  /* 0x009896800000895d */ /* 0x002fea0003900000 */
[----:B------:R-:W1:Y:S02]  /*6370*/  @!P0 SYNCS.PHASECHK.TRANS64 P0, [R9+URZ], R4 ;  /* 0x00000004090085a7 */ /* 0x000e64000800007f */
[----:B-1----:R-:W-:Y:S05]  /*6380*/  @!P0 BRA `(.L_x_116) ;  /* 0xfffffffc00f08947 */ /* 0x002fea000383ffff */
[----:B------:R-:W-:Y:S05]  /*6390*/  BRA `(.L_x_149) ;  /* 0xfffffff400647947 */ /* 0x000fea000383ffff */
.L_x_117:
[----:B0-----:R0:W1:Y:S02]  /*63a0*/  SYNCS.PHASECHK.TRANS64.TRYWAIT P0, [R6+URZ], R5 ;  /* 0x00000005060075a7 */ /* 0x001064000800017f */
[----:B-1----:R-:W-:Y:S05]  /*63b0*/  @!P0 NANOSLEEP.SYNCS 0x989680 ;  /* 0x009896800000895d */ /* 0x002fea0003900000 */
[----:B------:R-:W1:Y:S02]  /*63c0*/  @!P0 SYNCS.PHASECHK.TRANS64 P0, [R6+URZ], R5 ;  /* 0x00000005060085a7 */ /* 0x000e64000800007f */
[----:B-1----:R-:W-:Y:S05]  /*63d0*/  @!P0 BRA `(.L_x_117) ;  /* 0xfffffffc00f08947 */ /* 0x002fea000383ffff */
[----:B------:R-:W-:Y:S05]  /*63e0*/  BRA `(.L_x_150) ;  /* 0xfffffff4006c7947 */ /* 0x000fea000383ffff */
.L_x_151:
[----:B------:R-:W-:-:S00]  /*63f0*/  BRA `(.L_x_151) ;  /* 0xfffffffc00fc7947 */ /* 0x000fc0000383ffff */
[----:B------:R-:W-:-:S00]  /*6400*/  NOP ;  /* 0x0000000000007918 */ /* 0x000fc00000000000 */
[----:B------:R-:W-:-:S00]  /*6410*/  NOP ;  /* 0x0000000000007918 */ /* 0x000fc00000000000 */
[----:B------:R-:W-:-:S00]  /*6420*/  NOP ;  /* 0x0000000000007918 */ /* 0x000fc00000000000 */
[----:B------:R-:W-:-:S00]  /*6430*/  NOP ;  /* 0x0000000000007918 */ /* 0x000fc00000000000 */
[----:B------:R-:W-:-:S00]  /*6440*/  NOP ;  /* 0x0000000000007918 */ /* 0x000fc00000000000 */
[----:B------:R-:W-:-:S00]  /*6450*/  NOP ;  /* 0x0000000000007918 */ /* 0x000fc00000000000 */
[----:B------:R-:W-:-:S00]  /*6460*/  NOP ;  /* 0x0000000000007918 */ /* 0x000fc00000000000 */
[----:B------:R-:W-:-:S00]  /*6470*/  NOP ;  /* 0x0000000000007918 */ /* 0x000fc00000000000 */
.L_x_152:


//--------------------- .nv.global.init           --------------------------
	.section	.nv.global.init,"aw",@progbits
.nv.global.init:
	.type		$str$22,@object
	.size		$str$22,($str$23 - $str$22)
$str$22:
        /*0000*/ 	.byte	0x6b, 0x5f, 0x74, 0x69, 0x6c, 0x65, 0x5f, 0x63, 0x6f, 0x75, 0x6e, 0x74, 0x20, 0x3e, 0x3d, 0x20
        /*0010*/ 	.byte	0x31, 0x00
	.type		$str$23,@object
	.size		$str$23,(__unnamed_1 - $str$23)
$str$23:
        /*0012*/ 	.byte	0x2f, 0x74, 0x6d, 0x70, 0x2f, 0x63, 0x75, 0x74, 0x6c, 0x61, 0x73, 0x73, 0x5f, 0x73, 0x77, 0x65
        /*0022*/ 	.byte	0x65, 0x70, 0x5f, 0x73, 0x72, 0x63, 0x2f, 0x69, 0x6e, 0x63, 0x6c, 0x75, 0x64, 0x65, 0x2f, 0x63
        /*0032*/ 	.byte	0x75, 0x74, 0x6c, 0x61, 0x73, 0x73, 0x2f, 0x67, 0x65, 0x6d, 0x6d, 0x2f, 0x63, 0x6f, 0x6c, 0x6c
        /*0042*/ 	.byte	0x65, 0x63, 0x74, 0x69, 0x76, 0x65, 0x2f, 0x73, 0x6d, 0x39, 0x30, 0x5f, 0x6d, 0x6d, 0x61, 0x5f
        /*0052*/ 	.byte	0x74, 0x6d, 0x61, 0x5f, 0x67, 0x6d, 0x6d, 0x61, 0x5f, 0x73, 0x73, 0x5f, 0x77, 0x61, 0x72, 0x70
        /*0062*/ 	.byte	0x73, 0x70, 0x65, 0x63, 0x69, 0x61, 0x6c, 0x69, 0x7a, 0x65, 0x64, 0x2e, 0x68, 0x70, 0x70, 0x00
	.type		__unnamed_1,@object
	.size		__unnamed_1,(.L_0 - __unnamed_1)
__unnamed_1:
        /*0072*/ 	.byte	0x76, 0x6f, 0x69, 0x64, 0x20, 0x63, 0x75, 0x74, 0x6c, 0x61, 0x73, 0x73, 0x3a, 0x3a, 0x67, 0x65
        /* <DEDUP_REMOVED lines=172> */
        /*0b42*/ 	.byte	0x6e, 0x74, 0x69, 0x74, 0x79, 0x5d, 0x00
.L_0:


//--------------------- .nv.shared._ZN7cutlass13device_kernelINS_4gemm6kernel13GemmUniversalIN4cute5tupleIJiiiiEEENS1_10collective13CollectiveMmaINS1_34MainloopSm90TmaGmmaWarpSpecializedILi26ENS5_IJNS4_1CILi2EEENSA_ILi1EEESC_EEENS1_35KernelTmaWarpSpecializedCooperativeEEENS5_IJNSA_ILi256EEENSA_ILi16EEENSA_ILi32EEEEEEaNS5_IJlSC_lEEEaSK_NS4_8TiledMMAINS4_8MMA_AtomIJNS4_4SM904GMMA26MMA_64x16x32_S32S8S8_SS_TNEEEENS4_6LayoutISD_NS5_IJSC_NSA_ILi0EEESS_EEEEENS5_IJNS4_10UnderscoreESV_SV_EEEEENS4_13SM90_TMA_LOADENS4_14ComposedLayoutINS4_7SwizzleILi1ELi4ELi3EEENS4_18smem_ptr_flag_bitsILi8EEENSR_INS5_IJNSA_ILi8EEESI_EEENS5_IJSI_SC_EEEEEEEvNS4_8identityENS4_23SM90_TMA_LOAD_MULTICASTES18_vS19_EENS_8epilogue10collective6detail29Sm90TmaWarpSpecializedAdapterINS1D_15DefaultEpilogueIaSK_SK_NS1C_6thread17LinearCombinationIaLi1EiiLNS1H_9ScaleType4KindE0ELNS_15FloatRoundStyleE2EaEENS1_15EpilogueDefaultEEEEEvvEEEEvNT_6ParamsE --------------------------
	.section	.nv.shared._ZN7cutlass13device_kernelINS_4gemm6kernel13GemmUniversalIN4cute5tupleIJiiiiEEENS1_10collective13CollectiveMmaINS1_34MainloopSm90TmaGmmaWarpSpecializedILi26ENS5_IJNS4_1CILi2EEENSA_ILi1EEESC_EEENS1_35KernelTmaWarpSpecializedCooperativeEEENS5_IJNSA_ILi256EEENSA_ILi16EEENSA_ILi32EEEEEEaNS5_IJlSC_lEEEaSK_NS4_8TiledMMAINS4_8MMA_AtomIJNS4_4SM904GMMA26MMA_64x16x32_S32S8S8_SS_TNEEEENS4_6LayoutISD_NS5_IJSC_NSA_ILi0EEESS_EEEEENS5_IJNS4_10UnderscoreESV_SV_EEEEENS4_13SM90_TMA_LOADENS4_14ComposedLayoutINS4_7SwizzleILi1ELi4ELi3EEENS4_18smem_ptr_flag_bitsILi8EEENSR_INS5_IJNSA_ILi8EEESI_EEENS5_IJSI_SC_EEEEEEEvNS4_8identityENS4_23SM90_TMA_LOAD_MULTICASTES18_vS19_EENS_8epilogue10collective6detail29Sm90TmaWarpSpecializedAdapterINS1D_15DefaultEpilogueIaSK_SK_NS1C_6thread17LinearCombinationIaLi1EiiLNS1H_9ScaleType4KindE0ELNS_15FloatRoundStyleE2EaEENS1_15EpilogueDefaultEEEEEvvEEEEvNT_6ParamsE,"aw",@nobits
	.sectionflags	@""
	.align	16
	.zero		1024


//--------------------- .nv.shared.reserved.0     --------------------------
	.section	.nv.shared.reserved.0,"aw",@nobits
	.weak		__nv_reservedSMEM_offset_0_alias
	.size		__nv_reservedSMEM_offset_0_alias, 0, 0
	.other		__nv_reservedSMEM_offset_0_alias,@"STO_CUDA_RESERVED_SHARED STV_DEFAULT"
__nv_reservedSMEM_offset_0_alias:
	.zero		0


//--------------------- .nv.global                --------------------------
	.section	.nv.global,"aw",@nobits
.nv.global:
	.type		_ZN39_INTERNAL_456e2c6a_4_k_cu_d13c57b4_42864cute1_E,@object
	.size		_ZN39_INTERNAL_456e2c6a_4_k_cu_d13c57b4_42864cute1_E,(_ZN39_INTERNAL_456e2c6a_4_k_cu_d13c57b4_42864cuda3std3__45__cpo6cbeginE - _ZN39_INTERNAL_456e2c6a_4_k_cu_d13c57b4_42864cute1_E)
_ZN39_INTERNAL_456e2c6a_4_k_cu_d13c57b4_42864cute1_E:
	.zero		1
	.type		_ZN39_INTERNAL_456e2c6a_4_k_cu_d13c57b4_42864cuda3std3__45__cpo6cbeginE,@object
	.size		_ZN39_INTERNAL_456e2c6a_4_k_cu_d13c57b4_42864cuda3std3__45__cpo6cbeginE,(_ZN39_INTERNAL_456e2c6a_4_k_cu_d13c57b4_42864cuda3std3__48in_placeE - _ZN39_INTERNAL_456e2c6a_4_k_cu_d13c57b4_42864cuda3std3__45__cpo6cbeginE)
_ZN39_INTERNAL_456e2c6a_4_k_cu_d13c57b4_42864cuda3std3__45__cpo6cbeginE:
	.zero		1
	.type		_ZN39_INTERNAL_456e2c6a_4_k_cu_d13c57b4_42864cuda3std3__48in_placeE,@object
	.size		_ZN39_INTERNAL_456e2c6a_4_k_cu_d13c57b4_42864cuda3std3__48in_placeE,(_ZN39_INTERNAL_456e2c6a_4_k_cu_d13c57b4_42864cuda3std6ranges3__45__cpo9iter_moveE - _ZN39_INTERNAL_456e2c6a_4_k_cu_d13c57b4_42864cuda3std3__48in_placeE)
_ZN39_INTERNAL_456e2c6a_4_k_cu_d13c57b4_42864cuda3std3__48in_placeE:
	.zero		1
	.type		_ZN39_INTERNAL_456e2c6a_4_k_cu_d13c57b4_42864cuda3std6ranges3__45__cpo9iter_moveE,@object
	.size		_ZN39_INTERNAL_456e2c6a_4_k_cu_d13c57b4_42864cuda3std6ranges3__45__cpo9iter_moveE,(_ZN39_INTERNAL_456e2c6a_4_k_cu_d13c57b4_42864cuda3std3__45__cpo5beginE - _ZN39_INTERNAL_456e2c6a_4_k_cu_d13c57b4_42864cuda3std6ranges3__45__cpo9iter_moveE)
_ZN39_INTERNAL_456e2c6a_4_k_cu_d13c57b4_42864cuda3std6ranges3__45__cpo9iter_moveE:
	.zero		1
	.type		_ZN39_INTERNAL_456e2c6a_4_k_cu_d13c57b4_42864cuda3std3__45__cpo5beginE,@object
	.size		_ZN39_INTERNAL_456e2c6a_4_k_cu_d13c57b4_42864cuda3std3__45__cpo5beginE,(_ZN39_INTERNAL_456e2c6a_4_k_cu_d13c57b4_42864cuda3std3__441_GLOBAL__N__456e2c6a_4_k_cu_d13c57b4_42866ignoreE - _ZN39_INTERNAL_456e2c6a_4_k_cu_d13c57b4_42864cuda3std3__45__cpo5beginE)
_ZN39_INTERNAL_456e2c6a_4_k_cu_d13c57b4_42864cuda3std3__45__cpo5beginE:
	.zero		1
	.type		_ZN39_INTERNAL_456e2c6a_4_k_cu_d13c57b4_42864cuda3std3__441_GLOBAL__N__456e2c6a_4_k_cu_d13c57b4_42866ignoreE,@object
	.size		_ZN39_INTERNAL_456e2c6a_4_k_cu_d13c57b4_42864cuda3std3__441_GLOBAL__N__456e2c6a_4_k_cu_d13c57b4_42866ignoreE,(_ZN39_INTERNAL_456e2c6a_4_k_cu_d13c57b4_42864cute7productE - _ZN39_INTERNAL_456e2c6a_4_k_cu_d13c57b4_42864cuda3std3__441_GLOBAL__N__456e2c6a_4_k_cu_d13c57b4_42866ignoreE)
_ZN39_INTERNAL_456e2c6a_4_k_cu_d13c57b4_42864cuda3std3__441_GLOBAL__N__456e2c6a_4_k_cu_d13c57b4_42866ignoreE:
	.zero		1
	.type		_ZN39_INTERNAL_456e2c6a_4_k_cu_d13c57b4_42864cute7productE,@object
	.size		_ZN39_INTERNAL_456e2c6a_4_k_cu_d13c57b4_42864cute7productE,(_ZN39_INTERNAL_456e2c6a_4_k_cu_d13c57b4_42864cuda3std3__45__cpo3endE - _ZN39_INTERNAL_456e2c6a_4_k_cu_d13c57b4_42864cute7productE)
_ZN39_INTERNAL_456e2c6a_4_k_cu_d13c57b4_42864cute7productE:
	.zero		1
	.type		_ZN39_INTERNAL_456e2c6a_4_k_cu_d13c57b4_42864cuda3std3__45__cpo3endE,@object
	.size		_ZN39_INTERNAL_456e2c6a_4_k_cu_d13c57b4_42864cuda3std3__45__cpo3endE,(_ZN39_INTERNAL_456e2c6a_4_k_cu_d13c57b4_42864cuda3std3__419piecewise_constructE - _ZN39_INTERNAL_456e2c6a_4_k_cu_d13c57b4_42864cuda3std3__45__cpo3endE)
_ZN39_INTERNAL_456e2c6a_4_k_cu_d13c57b4_42864cuda3std3__45__cpo3endE:
	.zero		1
	.type		_ZN39_INTERNAL_456e2c6a_4_k_cu_d13c57b4_42864cuda3std3__419piecewise_constructE,@object
	.size		_ZN39_INTERNAL_456e2c6a_4_k_cu_d13c57b4_42864cuda3std3__419piecewise_constructE,(_ZN39_INTERNAL_456e2c6a_4_k_cu_d13c57b4_42864cuda3std3__45__cpo4cendE - _ZN39_INTERNAL_456e2c6a_4_k_cu_d13c57b4_42864cuda3std3__419piecewise_constructE)
_ZN39_INTERNAL_456e2c6a_4_k_cu_d13c57b4_42864cuda3std3__419piecewise_constructE:
	.zero		1
	.type		_ZN39_INTERNAL_456e2c6a_4_k_cu_d13c57b4_42864cuda3std3__45__cpo4cendE,@object
	.size		_ZN39_INTERNAL_456e2c6a_4_k_cu_d13c57b4_42864cuda3std3__45__cpo4cendE,(_ZN39_INTERNAL_456e2c6a_4_k_cu_d13c57b4_42864cuda3std6ranges3__45__cpo4swapE - _ZN39_INTERNAL_456e2c6a_4_k_cu_d13c57b4_42864cuda3std3__45__cpo4cendE)
_ZN39_INTERNAL_456e2c6a_4_k_cu_d13c57b4_42864cuda3std3__45__cpo4cendE:
	.zero		1
	.type		_ZN39_INTERNAL_456e2c6a_4_k_cu_d13c57b4_42864cuda3std6ranges3__45__cpo4swapE,@object
	.size		_ZN39_INTERNAL_456e2c6a_4_k_cu_d13c57b4_42864cuda3std6ranges3__45__cpo4swapE,(.L_8 - _ZN39_INTERNAL_456e2c6a_4_k_cu_d13c57b4_42864cuda3std6ranges3__45__cpo4swapE)
_ZN39_INTERNAL_456e2c6a_4_k_cu_d13c57b4_42864cuda3std6ranges3__45__cpo4swapE:
	.zero		1
.L_8:


//--------------------- .nv.constant0._ZN7cutlass13device_kernelINS_4gemm6kernel13GemmUniversalIN4cute5tupleIJiiiiEEENS1_10collective13CollectiveMmaINS1_34MainloopSm90TmaGmmaWarpSpecializedILi26ENS5_IJNS4_1CILi2EEENSA_ILi1EEESC_EEENS1_35KernelTmaWarpSpecializedCooperativeEEENS5_IJNSA_ILi256EEENSA_ILi16EEENSA_ILi32EEEEEEaNS5_IJlSC_lEEEaSK_NS4_8TiledMMAINS4_8MMA_AtomIJNS4_4SM904GMMA26MMA_64x16x32_S32S8S8_SS_TNEEEENS4_6LayoutISD_NS5_IJSC_NSA_ILi0EEESS_EEEEENS5_IJNS4_10UnderscoreESV_SV_EEEEENS4_13SM90_TMA_LOADENS4_14ComposedLayoutINS4_7SwizzleILi1ELi4ELi3EEENS4_18smem_ptr_flag_bitsILi8EEENSR_INS5_IJNSA_ILi8EEESI_EEENS5_IJSI_SC_EEEEEEEvNS4_8identityENS4_23SM90_TMA_LOAD_MULTICASTES18_vS19_EENS_8epilogue10collective6detail29Sm90TmaWarpSpecializedAdapterINS1D_15DefaultEpilogueIaSK_SK_NS1C_6thread17LinearCombinationIaLi1EiiLNS1H_9ScaleType4KindE0ELNS_15FloatRoundStyleE2EaEENS1_15EpilogueDefaultEEEEEvvEEEEvNT_6ParamsE --------------------------
	.section	.nv.constant0._ZN7cutlass13device_kernelINS_4gemm6kernel13GemmUniversalIN4cute5tupleIJiiiiEEENS1_10collective13CollectiveMmaINS1_34MainloopSm90TmaGmmaWarpSpecializedILi26ENS5_IJNS4_1CILi2EEENSA_ILi1EEESC_EEENS1_35KernelTmaWarpSpecializedCooperativeEEENS5_IJNSA_ILi256EEENSA_ILi16EEENSA_ILi32EEEEEEaNS5_IJlSC_lEEEaSK_NS4_8TiledMMAINS4_8MMA_AtomIJNS4_4SM904GMMA26MMA_64x16x32_S32S8S8_SS_TNEEEENS4_6LayoutISD_NS5_IJSC_NSA_ILi0EEESS_EEEEENS5_IJNS4_10UnderscoreESV_SV_EEEEENS4_13SM90_TMA_LOADENS4_14ComposedLayoutINS4_7SwizzleILi1ELi4ELi3EEENS4_18smem_ptr_flag_bitsILi8EEENSR_INS5_IJNSA_ILi8EEESI_EEENS5_IJSI_SC_EEEEEEEvNS4_8identityENS4_23SM90_TMA_LOAD_MULTICASTES18_vS19_EENS_8epilogue10collective6detail29Sm90TmaWarpSpecializedAdapterINS1D_15DefaultEpilogueIaSK_SK_NS1C_6thread17LinearCombinationIaLi1EiiLNS1H_9ScaleType4KindE0ELNS_15FloatRoundStyleE2EaEENS1_15EpilogueDefaultEEEEEvvEEEEvNT_6ParamsE,"a",@progbits
	.sectionflags	@""
	.align	4
.nv.constant0._ZN7cutlass13device_kernelINS_4gemm6kernel13GemmUniversalIN4cute5tupleIJiiiiEEENS1_10collective13CollectiveMmaINS1_34MainloopSm90TmaGmmaWarpSpecializedILi26ENS5_IJNS4_1CILi2EEENSA_ILi1EEESC_EEENS1_35KernelTmaWarpSpecializedCooperativeEEENS5_IJNSA_ILi256EEENSA_ILi16EEENSA_ILi32EEEEEEaNS5_IJlSC_lEEEaSK_NS4_8TiledMMAINS4_8MMA_AtomIJNS4_4SM904GMMA26MMA_64x16x32_S32S8S8_SS_TNEEEENS4_6LayoutISD_NS5_IJSC_NSA_ILi0EEESS_EEEEENS5_IJNS4_10UnderscoreESV_SV_EEEEENS4_13SM90_TMA_LOADENS4_14ComposedLayoutINS4_7SwizzleILi1ELi4ELi3EEENS4_18smem_ptr_flag_bitsILi8EEENSR_INS5_IJNSA_ILi8EEESI_EEENS5_IJSI_SC_EEEEEEEvNS4_8identityENS4_23SM90_TMA_LOAD_MULTICASTES18_vS19_EENS_8epilogue10collective6detail29Sm90TmaWarpSpecializedAdapterINS1D_15DefaultEpilogueIaSK_SK_NS1C_6thread17LinearCombinationIaLi1EiiLNS1H_9ScaleType4KindE0ELNS_15FloatRoundStyleE2EaEENS1_15EpilogueDefaultEEEEEvvEEEEvNT_6ParamsE:
	.zero		1664


//--------------------- SYMBOLS --------------------------

	.type		.nv.reservedSmem.offset0,@object
	.size		.nv.reservedSmem.offset0,0x4
	.type		__assertfail,@function
